	.target	sm_90a

	.elftype	@"ET_EXEC"


//--------------------- .note.nv.tkinfo           --------------------------
	.section	.note.nv.tkinfo,"",@"SHT_NOTE"
	.sectionflags	@"SHF_NOTE_NV_TKINFO"
	.tkinfo
        /*0018*/ 	.word	0x00000002
        /*0030*/ 	.string	""
        /*0030*/ 	.string	"ptxas"
        /*0030*/ 	.string	"Cuda compilation tools, release 13.0, V13.0.88"
        /*0030*/ 	.string	"Build cuda_13.0.r13.0/compiler.36424714_0"
        /*0030*/ 	.string	"-arch sm_90a -m 64 "



//--------------------- .note.nv.cuinfo           --------------------------
	.section	.note.nv.cuinfo,"",@"SHT_NOTE"
	.sectionflags	@"SHF_NOTE_NV_CUINFO"
        /*0018*/ 	.short	0x0002
        /*001a*/ 	.short	0x005a
        /*001c*/ 	.short	0x0082
	.zero		2


//--------------------- .nv.info                  --------------------------
	.section	.nv.info,"",@"SHT_CUDA_INFO"
	.align	4


	//----- nvinfo : EIATTR_REGCOUNT
	.align		4
        /*0000*/ 	.byte	0x04, 0x2f
        /*0002*/ 	.short	(.L_15 - .L_14)
	.align		4
.L_14:
        /*0004*/ 	.word	index@(_ZN7cutlass13device_kernelINS_4gemm6kernel13GemmUniversalIN4cute5tupleIJiiiiEEENS1_10collective13CollectiveMmaINS1_34MainloopSm90TmaGmmaWarpSpecializedILi7ENS5_IJNS4_1CILi1EEESB_SB_EEENS1_35KernelTmaWarpSpecializedCooperativeEEENS5_IJNSA_ILi128EEESF_NSA_ILi64EEEEEENS_6half_tENS5_IJSB_llEEESI_SJ_NS4_8TiledMMAINS4_8MMA_AtomIJNS4_4SM904GMMA26MMA_64x128x16_F32F16F16_SSILNSN_5MajorE1ELSP_1ELNSN_7ScaleInE1ELSQ_1EEEEEENS4_6LayoutINS5_IJNSA_ILi2EEESB_SB_EEENS5_IJSB_NSA_ILi0EEESW_EEEEENS5_IJNS4_10UnderscoreESZ_SZ_EEEEENS4_13SM90_TMA_LOADENS4_14ComposedLayoutINS4_7SwizzleILi3ELi4ELi3EEENS4_18smem_ptr_flag_bitsILi16EEENST_INS5_IJSG_NSA_ILi8EEEEEENS5_IJSB_SG_EEEEEEEvNS4_8identityES12_S1C_vS1D_EENS_8epilogue10collective6detail29Sm90TmaWarpSpecializedAdapterINS1G_15DefaultEpilogueISI_NS5_IJlSB_lEEES1K_NS1F_6thread17LinearCombinationISI_Li1EffLNS1L_9ScaleType4KindE0ELNS_15FloatRoundStyleE2ESI_EENS1_15EpilogueDefaultEEEEEvvEEEEvNT_6ParamsE)
        /*0008*/ 	.word	0x000000a8


	//----- nvinfo : EIATTR_FRAME_SIZE
	.align		4
.L_15:
        /*000c*/ 	.byte	0x04, 0x11
        /*000e*/ 	.short	(.L_17 - .L_16)
	.align		4
.L_16:
        /*0010*/ 	.word	index@(_ZN7cutlass13device_kernelINS_4gemm6kernel13GemmUniversalIN4cute5tupleIJiiiiEEENS1_10collective13CollectiveMmaINS1_34MainloopSm90TmaGmmaWarpSpecializedILi7ENS5_IJNS4_1CILi1EEESB_SB_EEENS1_35KernelTmaWarpSpecializedCooperativeEEENS5_IJNSA_ILi128EEESF_NSA_ILi64EEEEEENS_6half_tENS5_IJSB_llEEESI_SJ_NS4_8TiledMMAINS4_8MMA_AtomIJNS4_4SM904GMMA26MMA_64x128x16_F32F16F16_SSILNSN_5MajorE1ELSP_1ELNSN_7ScaleInE1ELSQ_1EEEEEENS4_6LayoutINS5_IJNSA_ILi2EEESB_SB_EEENS5_IJSB_NSA_ILi0EEESW_EEEEENS5_IJNS4_10UnderscoreESZ_SZ_EEEEENS4_13SM90_TMA_LOADENS4_14ComposedLayoutINS4_7SwizzleILi3ELi4ELi3EEENS4_18smem_ptr_flag_bitsILi16EEENST_INS5_IJSG_NSA_ILi8EEEEEENS5_IJSB_SG_EEEEEEEvNS4_8identityES12_S1C_vS1D_EENS_8epilogue10collective6detail29Sm90TmaWarpSpecializedAdapterINS1G_15DefaultEpilogueISI_NS5_IJlSB_lEEES1K_NS1F_6thread17LinearCombinationISI_Li1EffLNS1L_9ScaleType4KindE0ELNS_15FloatRoundStyleE2ESI_EENS1_15EpilogueDefaultEEEEEvvEEEEvNT_6ParamsE)
        /*0014*/ 	.word	0x00000000


	//----- nvinfo : EIATTR_MIN_STACK_SIZE
	.align		4
.L_17:
        /*0018*/ 	.byte	0x04, 0x12
        /*001a*/ 	.short	(.L_19 - .L_18)
	.align		4
.L_18:
        /*001c*/ 	.word	index@(_ZN7cutlass13device_kernelINS_4gemm6kernel13GemmUniversalIN4cute5tupleIJiiiiEEENS1_10collective13CollectiveMmaINS1_34MainloopSm90TmaGmmaWarpSpecializedILi7ENS5_IJNS4_1CILi1EEESB_SB_EEENS1_35KernelTmaWarpSpecializedCooperativeEEENS5_IJNSA_ILi128EEESF_NSA_ILi64EEEEEENS_6half_tENS5_IJSB_llEEESI_SJ_NS4_8TiledMMAINS4_8MMA_AtomIJNS4_4SM904GMMA26MMA_64x128x16_F32F16F16_SSILNSN_5MajorE1ELSP_1ELNSN_7ScaleInE1ELSQ_1EEEEEENS4_6LayoutINS5_IJNSA_ILi2EEESB_SB_EEENS5_IJSB_NSA_ILi0EEESW_EEEEENS5_IJNS4_10UnderscoreESZ_SZ_EEEEENS4_13SM90_TMA_LOADENS4_14ComposedLayoutINS4_7SwizzleILi3ELi4ELi3EEENS4_18smem_ptr_flag_bitsILi16EEENST_INS5_IJSG_NSA_ILi8EEEEEENS5_IJSB_SG_EEEEEEEvNS4_8identityES12_S1C_vS1D_EENS_8epilogue10collective6detail29Sm90TmaWarpSpecializedAdapterINS1G_15DefaultEpilogueISI_NS5_IJlSB_lEEES1K_NS1F_6thread17LinearCombinationISI_Li1EffLNS1L_9ScaleType4KindE0ELNS_15FloatRoundStyleE2ESI_EENS1_15EpilogueDefaultEEEEEvvEEEEvNT_6ParamsE)
        /*0020*/ 	.word	0x00000000
.L_19:


//--------------------- .nv.compat                --------------------------
	.section	.nv.compat,"",@"SHT_CUDA_COMPAT_INFO"
	.align	4
        /*0000*/ 	.byte	0x02, 0x09, 0x01, 0x00, 0x02, 0x02, 0x04, 0x00, 0x02, 0x05, 0x05, 0x00, 0x03, 0x07, 0x01, 0x01
        /*0010*/ 	.byte	0x02, 0x03, 0x01, 0x00, 0x02, 0x06, 0x01, 0x00, 0x04, 0x0b, 0x08, 0x00, 0x00, 0x00, 0x00, 0x00
        /*0020*/ 	.byte	0x00, 0x00, 0x00, 0x00


//--------------------- .nv.info._ZN7cutlass13device_kernelINS_4gemm6kernel13GemmUniversalIN4cute5tupleIJiiiiEEENS1_10collective13CollectiveMmaINS1_34MainloopSm90TmaGmmaWarpSpecializedILi7ENS5_IJNS4_1CILi1EEESB_SB_EEENS1_35KernelTmaWarpSpecializedCooperativeEEENS5_IJNSA_ILi128EEESF_NSA_ILi64EEEEEENS_6half_tENS5_IJSB_llEEESI_SJ_NS4_8TiledMMAINS4_8MMA_AtomIJNS4_4SM904GMMA26MMA_64x128x16_F32F16F16_SSILNSN_5MajorE1ELSP_1ELNSN_7ScaleInE1ELSQ_1EEEEEENS4_6LayoutINS5_IJNSA_ILi2EEESB_SB_EEENS5_IJSB_NSA_ILi0EEESW_EEEEENS5_IJNS4_10UnderscoreESZ_SZ_EEEEENS4_13SM90_TMA_LOADENS4_14ComposedLayoutINS4_7SwizzleILi3ELi4ELi3EEENS4_18smem_ptr_flag_bitsILi16EEENST_INS5_IJSG_NSA_ILi8EEEEEENS5_IJSB_SG_EEEEEEEvNS4_8identityES12_S1C_vS1D_EENS_8epilogue10collective6detail29Sm90TmaWarpSpecializedAdapterINS1G_15DefaultEpilogueISI_NS5_IJlSB_lEEES1K_NS1F_6thread17LinearCombinationISI_Li1EffLNS1L_9ScaleType4KindE0ELNS_15FloatRoundStyleE2ESI_EENS1_15EpilogueDefaultEEEEEvvEEEEvNT_6ParamsE --------------------------
	.section	.nv.info._ZN7cutlass13device_kernelINS_4gemm6kernel13GemmUniversalIN4cute5tupleIJiiiiEEENS1_10collective13CollectiveMmaINS1_34MainloopSm90TmaGmmaWarpSpecializedILi7ENS5_IJNS4_1CILi1EEESB_SB_EEENS1_35KernelTmaWarpSpecializedCooperativeEEENS5_IJNSA_ILi128EEESF_NSA_ILi64EEEEEENS_6half_tENS5_IJSB_llEEESI_SJ_NS4_8TiledMMAINS4_8MMA_AtomIJNS4_4SM904GMMA26MMA_64x128x16_F32F16F16_SSILNSN_5MajorE1ELSP_1ELNSN_7ScaleInE1ELSQ_1EEEEEENS4_6LayoutINS5_IJNSA_ILi2EEESB_SB_EEENS5_IJSB_NSA_ILi0EEESW_EEEEENS5_IJNS4_10UnderscoreESZ_SZ_EEEEENS4_13SM90_TMA_LOADENS4_14ComposedLayoutINS4_7SwizzleILi3ELi4ELi3EEENS4_18smem_ptr_flag_bitsILi16EEENST_INS5_IJSG_NSA_ILi8EEEEEENS5_IJSB_SG_EEEEEEEvNS4_8identityES12_S1C_vS1D_EENS_8epilogue10collective6detail29Sm90TmaWarpSpecializedAdapterINS1G_15DefaultEpilogueISI_NS5_IJlSB_lEEES1K_NS1F_6thread17LinearCombinationISI_Li1EffLNS1L_9ScaleType4KindE0ELNS_15FloatRoundStyleE2ESI_EENS1_15EpilogueDefaultEEEEEvvEEEEvNT_6ParamsE,"",@"SHT_CUDA_INFO"
	.sectionflags	@""
	.align	4


	//----- nvinfo : EIATTR_CUDA_API_VERSION
	.align		4
        /*0000*/ 	.byte	0x04, 0x37
        /*0002*/ 	.short	(.L_21 - .L_20)
.L_20:
        /*0004*/ 	.word	0x00000082


	//----- nvinfo : EIATTR_KPARAM_INFO
	.align		4
.L_21:
        /*0008*/ 	.byte	0x04, 0x17
        /*000a*/ 	.short	(.L_23 - .L_22)
.L_22:
        /*000c*/ 	.word	0x00000000
        /*0010*/ 	.short	0x0000
        /*0012*/ 	.short	0x0070
        /*0014*/ 	.byte	0x00, 0xf0, 0x01, 0x10


	//----- nvinfo : EIATTR_SPARSE_MMA_MASK
	.align		4
.L_23:
        /*0018*/ 	.byte	0x03, 0x50
        /*001a*/ 	.short	0x0000


	//----- nvinfo : EIATTR_MAXREG_COUNT
	.align		4
        /*001c*/ 	.byte	0x03, 0x1b
        /*001e*/ 	.short	0x00a8


	//----- nvinfo : EIATTR_NUM_BARRIERS
	.align		4
        /*0020*/ 	.byte	0x02, 0x4c
        /*0022*/ 	.byte	0x01
	.zero		1


	//----- nvinfo : EIATTR_EXTERNS
	.align		4
        /*0024*/ 	.byte	0x04, 0x0f
        /*0026*/ 	.short	(.L_25 - .L_24)


	//   ....[0]....
	.align		4
.L_24:
        /*0028*/ 	.word	index@(__assertfail)


	//----- nvinfo : EIATTR_MERCURY_ISA_VERSION
	.align		4
.L_25:
        /*002c*/ 	.byte	0x03, 0x5f
        /*002e*/ 	.short	0x0101


	//----- nvinfo : EIATTR_INT_WARP_WIDE_INSTR_OFFSETS
	.align		4
        /*0030*/ 	.byte	0x04, 0x31
        /*0032*/ 	.short	(.L_27 - .L_26)


	//   ....[0]....
.L_26:
        /*0034*/ 	.word	0x00000450


	//   ....[1]....
        /*0038*/ 	.word	0x00000460


	//   ....[2]....
        /*003c*/ 	.word	0x00000520


	//----- nvinfo : EIATTR_COOP_GROUP_MASK_REGIDS
	.align		4
.L_27:
        /*0040*/ 	.byte	0x04, 0x29
        /*0042*/ 	.short	(.L_29 - .L_28)


	//   ....[0]....
.L_28:
        /*0044*/ 	.word	0xffffffff


	//   ....[1]....
        /*0048*/ 	.word	0xffffffff


	//   ....[2]....
        /*004c*/ 	.word	0xffffffff


	//   ....[3]....
        /*0050*/ 	.word	0xffffffff


	//   ....[4]....
        /*0054*/ 	.word	0xffffffff


	//----- nvinfo : EIATTR_COOP_GROUP_INSTR_OFFSETS
	.align		4
.L_29:
        /*0058*/ 	.byte	0x04, 0x28
        /*005a*/ 	.short	(.L_31 - .L_30)


	//   ....[0]....
.L_30:
        /*005c*/ 	.word	0x00000060


	//   ....[1]....
        /*0060*/ 	.word	0x00000070


	//   ....[2]....
        /*0064*/ 	.word	0x00000130


	//   ....[3]....
        /*0068*/ 	.word	0x00000320


	//   ....[4]....
        /*006c*/ 	.word	0x00001220


	//----- nvinfo : EIATTR_REG_RECONFIG
	.align		4
.L_31:
        /*0070*/ 	.byte	0x01, 0x54
	.zero		2


	//----- nvinfo : EIATTR_SYSCALL_OFFSETS
	.align		4
        /*0074*/ 	.byte	0x04, 0x46
        /*0076*/ 	.short	(.L_33 - .L_32)


	//   ....[0]....
.L_32:
        /*0078*/ 	.word	0x00001400


	//----- nvinfo : EIATTR_MBARRIER_INSTR_OFFSETS
	.align		4
.L_33:
        /*007c*/ 	.byte	0x04, 0x39
        /*007e*/ 	.short	(.L_35 - .L_34)


	//   ....[0]....
.L_34:
        /*0080*/ 	.word	0x00000230
        /*0084*/ 	.word	0x000000ff
        /*0088*/ 	.word	0x00000000
        /*008c*/ 	.short	0x0100
        /*008e*/ 	.byte	0x08
	.zero		1


	//   ....[1]....
        /*0090*/ 	.word	0x00000240
        /*0094*/ 	.word	0x000000ff
        /*0098*/ 	.word	0x00000038
        /*009c*/ 	.short	0x0100
        /*009e*/ 	.byte	0x08
	.zero		1


	//   ....[2]....
        /*00a0*/ 	.word	0x00000250
        /*00a4*/ 	.word	0x000000ff
        /*00a8*/ 	.word	0x00000008
        /*00ac*/ 	.short	0x0100
        /*00ae*/ 	.byte	0x08
	.zero		1


	//   ....[3]....
        /*00b0*/ 	.word	0x00000260
        /*00b4*/ 	.word	0x000000ff
        /*00b8*/ 	.word	0x00000040
        /*00bc*/ 	.short	0x0100
        /*00be*/ 	.byte	0x08
	.zero		1


	//   ....[4]....
        /*00c0*/ 	.word	0x00000270
        /*00c4*/ 	.word	0x000000ff
        /*00c8*/ 	.word	0x00000010
        /*00cc*/ 	.short	0x0100
        /*00ce*/ 	.byte	0x08
	.zero		1


	//   ....[5]....
        /*00d0*/ 	.word	0x00000280
        /*00d4*/ 	.word	0x000000ff
        /*00d8*/ 	.word	0x00000048
        /*00dc*/ 	.short	0x0100
        /*00de*/ 	.byte	0x08
	.zero		1


	//   ....[6]....
        /*00e0*/ 	.word	0x00000290
        /*00e4*/ 	.word	0x000000ff
        /*00e8*/ 	.word	0x00000018
        /*00ec*/ 	.short	0x0100
        /*00ee*/ 	.byte	0x08
	.zero		1


	//   ....[7]....
        /*00f0*/ 	.word	0x000002a0
        /*00f4*/ 	.word	0x000000ff
        /*00f8*/ 	.word	0x00000050
        /*00fc*/ 	.short	0x0100
        /*00fe*/ 	.byte	0x08
	.zero		1


	//   ....[8]....
        /*0100*/ 	.word	0x000002b0
        /*0104*/ 	.word	0x000000ff
        /*0108*/ 	.word	0x00000020
        /*010c*/ 	.short	0x0100
        /*010e*/ 	.byte	0x08
	.zero		1


	//   ....[9]....
        /*0110*/ 	.word	0x000002c0
        /*0114*/ 	.word	0x000000ff
        /*0118*/ 	.word	0x00000058
        /*011c*/ 	.short	0x0100
        /*011e*/ 	.byte	0x08
	.zero		1


	//   ....[10]....
        /*0120*/ 	.word	0x000002d0
        /*0124*/ 	.word	0x000000ff
        /*0128*/ 	.word	0x00000028
        /*012c*/ 	.short	0x0100
        /*012e*/ 	.byte	0x08
	.zero		1


	//   ....[11]....
        /*0130*/ 	.word	0x000002e0
        /*0134*/ 	.word	0x000000ff
        /*0138*/ 	.word	0x00000060
        /*013c*/ 	.short	0x0100
        /*013e*/ 	.byte	0x08
	.zero		1


	//   ....[12]....
        /*0140*/ 	.word	0x000002f0
        /*0144*/ 	.word	0x000000ff
        /*0148*/ 	.word	0x00000030
        /*014c*/ 	.short	0x0100
        /*014e*/ 	.byte	0x08
	.zero		1


	//   ....[13]....
        /*0150*/ 	.word	0x00000300
        /*0154*/ 	.word	0x000000ff
        /*0158*/ 	.word	0x00000068
        /*015c*/ 	.short	0x0100
        /*015e*/ 	.byte	0x08
	.zero		1


	//   ....[14]....
        /*0160*/ 	.word	0x000005a0
        /*0164*/ 	.word	0x000000ff
        /*0168*/ 	.word	0x00000080
        /*016c*/ 	.short	0x0100
        /*016e*/ 	.byte	0x08
	.zero		1


	//   ....[15]....
        /*0170*/ 	.word	0x00000620
        /*0174*/ 	.word	0x000000ff
        /*0178*/ 	.word	0x00000088
        /*017c*/ 	.short	0x0100
        /*017e*/ 	.byte	0x08
	.zero		1


	//   ....[16]....
        /*0180*/ 	.word	0x00001480
        /*0184*/ 	.word	0x00000003
        /*0188*/ 	.word	0x00000000
        /*018c*/ 	.short	0x010a
        /*018e*/ 	.byte	0x3f
	.zero		1


	//   ....[17]....
        /*0190*/ 	.word	0x000014e0
        /*0194*/ 	.word	0x00000003
        /*0198*/ 	.word	0x00000000
        /*019c*/ 	.short	0x010a
        /*019e*/ 	.byte	0x3f
	.zero		1


	//   ....[18]....
        /*01a0*/ 	.word	0x00001830
        /*01a4*/ 	.word	0x000000ff
        /*01a8*/ 	.word	0x00000000
        /*01ac*/ 	.short	0x010a
        /*01ae*/ 	.byte	0x07
	.zero		1


	//   ....[19]....
        /*01b0*/ 	.word	0x00001870
        /*01b4*/ 	.word	0x000000ff
        /*01b8*/ 	.word	0x00000000
        /*01bc*/ 	.short	0x010a
        /*01be*/ 	.byte	0x07
	.zero		1


	//   ....[20]....
        /*01c0*/ 	.word	0x00001ad0
        /*01c4*/ 	.word	0x000000ff
        /*01c8*/ 	.word	0x00000000
        /*01cc*/ 	.short	0x0101
        /*01ce*/ 	.byte	0x07
	.zero		1


	//   ....[21]....
        /*01d0*/ 	.word	0x00001cd0
        /*01d4*/ 	.word	0x000000ff
        /*01d8*/ 	.word	0x00000000
        /*01dc*/ 	.short	0x0101
        /*01de*/ 	.byte	0x04
	.zero		1


	//   ....[22]....
        /*01e0*/ 	.word	0x00006f00
        /*01e4*/ 	.word	0x0000000e
        /*01e8*/ 	.word	0x00000038
        /*01ec*/ 	.short	0x010a
        /*01ee*/ 	.byte	0x3f
	.zero		1


	//   ....[23]....
        /*01f0*/ 	.word	0x00007360
        /*01f4*/ 	.word	0x00000006
        /*01f8*/ 	.word	0x00000088
        /*01fc*/ 	.short	0x0101
        /*01fe*/ 	.byte	0x3f
	.zero		1


	//   ....[24]....
        /*0200*/ 	.word	0x00007a40
        /*0204*/ 	.word	0x00000007
        /*0208*/ 	.word	0x00000000
        /*020c*/ 	.short	0x010a
        /*020e*/ 	.byte	0x3f
	.zero		1


	//   ....[25]....
        /*0210*/ 	.word	0x00007ac0
        /*0214*/ 	.word	0x00000009
        /*0218*/ 	.word	0x00000000
        /*021c*/ 	.short	0x010a
        /*021e*/ 	.byte	0x3f
	.zero		1


	//   ....[26]....
        /*0220*/ 	.word	0x00007b50
        /*0224*/ 	.word	0x00000006
        /*0228*/ 	.word	0x00000000
        /*022c*/ 	.short	0x010a
        /*022e*/ 	.byte	0x3f
	.zero		1


	//   ....[27]....
        /*0230*/ 	.word	0x00007be0
        /*0234*/ 	.word	0x00000009
        /*0238*/ 	.word	0x00000000
        /*023c*/ 	.short	0x010a
        /*023e*/ 	.byte	0x3f
	.zero		1


	//   ....[28]....
        /*0240*/ 	.word	0x00007c70
        /*0244*/ 	.word	0x00000006
        /*0248*/ 	.word	0x00000000
        /*024c*/ 	.short	0x010a
        /*024e*/ 	.byte	0x3f
	.zero		1


	//   ....[29]....
        /*0250*/ 	.word	0x00007d00
        /*0254*/ 	.word	0x00000009
        /*0258*/ 	.word	0x00000000
        /*025c*/ 	.short	0x010a
        /*025e*/ 	.byte	0x3f
	.zero		1


	//   ....[30]....
        /*0260*/ 	.word	0x00007d90
        /*0264*/ 	.word	0x00000003
        /*0268*/ 	.word	0x00000000
        /*026c*/ 	.short	0x010a
        /*026e*/ 	.byte	0x3f
	.zero		1


	//   ....[31]....
        /*0270*/ 	.word	0x00007df0
        /*0274*/ 	.word	0x00000003
        /*0278*/ 	.word	0x00000000
        /*027c*/ 	.short	0x010a
        /*027e*/ 	.byte	0x3f
	.zero		1


	//   ....[32]....
        /*0280*/ 	.word	0x00007e50
        /*0284*/ 	.word	0x00000004
        /*0288*/ 	.word	0x00000000
        /*028c*/ 	.short	0x010a
        /*028e*/ 	.byte	0x3f
	.zero		1


	//   ....[33]....
        /*0290*/ 	.word	0x00007f20
        /*0294*/ 	.word	0x0000000e
        /*0298*/ 	.word	0x00000038
        /*029c*/ 	.short	0x010a
        /*029e*/ 	.byte	0x3f
	.zero		1


	//   ....[34]....
        /*02a0*/ 	.word	0x00007ff0
        /*02a4*/ 	.word	0x00000007
        /*02a8*/ 	.word	0x00000000
        /*02ac*/ 	.short	0x010a
        /*02ae*/ 	.byte	0x3f
	.zero		1


	//   ....[35]....
        /*02b0*/ 	.word	0x00008040
        /*02b4*/ 	.word	0x00000009
        /*02b8*/ 	.word	0x00000000
        /*02bc*/ 	.short	0x010a
        /*02be*/ 	.byte	0x3f
	.zero		1


	//   ....[36]....
        /*02c0*/ 	.word	0x00008090
        /*02c4*/ 	.word	0x00000006
        /*02c8*/ 	.word	0x00000000
        /*02cc*/ 	.short	0x010a
        /*02ce*/ 	.byte	0x3f
	.zero		1


	//   ....[37]....
        /*02d0*/ 	.word	0x000080e0
        /*02d4*/ 	.word	0x00000009
        /*02d8*/ 	.word	0x00000000
        /*02dc*/ 	.short	0x010a
        /*02de*/ 	.byte	0x3f
	.zero		1


	//   ....[38]....
        /*02e0*/ 	.word	0x00008130
        /*02e4*/ 	.word	0x00000006
        /*02e8*/ 	.word	0x00000000
        /*02ec*/ 	.short	0x010a
        /*02ee*/ 	.byte	0x3f
	.zero		1


	//   ....[39]....
        /*02f0*/ 	.word	0x00008180
        /*02f4*/ 	.word	0x00000009
        /*02f8*/ 	.word	0x00000000
        /*02fc*/ 	.short	0x010a
        /*02fe*/ 	.byte	0x3f
	.zero		1


	//----- nvinfo : EIATTR_NUM_MBARRIERS
	.align		4
.L_35:
        /*0300*/ 	.byte	0x03, 0x38
        /*0302*/ 	.short	0x0010


	//----- nvinfo : EIATTR_EXIT_INSTR_OFFSETS
	.align		4
        /*0304*/ 	.byte	0x04, 0x1c
        /*0306*/ 	.short	(.L_37 - .L_36)


	//   ....[0]....
.L_36:
        /*0308*/ 	.word	0x000006c0


	//   ....[1]....
        /*030c*/ 	.word	0x00000f80


	//   ....[2]....
        /*0310*/ 	.word	0x000065b0


	//   ....[3]....
        /*0314*/ 	.word	0x00006be0


	//   ....[4]....
        /*0318*/ 	.word	0x00007de0


	//----- nvinfo : EIATTR_MAX_THREADS
	.align		4
.L_37:
        /*031c*/ 	.byte	0x04, 0x05
        /*031e*/ 	.short	(.L_39 - .L_38)
.L_38:
        /*0320*/ 	.word	0x00000180
        /*0324*/ 	.word	0x00000001
        /*0328*/ 	.word	0x00000001


	//----- nvinfo : EIATTR_CRS_STACK_SIZE
	.align		4
.L_39:
        /*032c*/ 	.byte	0x04, 0x1e
        /*032e*/ 	.short	(.L_41 - .L_40)
.L_40:
        /*0330*/ 	.word	0x00000000


	//----- nvinfo : EIATTR_CBANK_PARAM_SIZE
	.align		4
.L_41:
        /*0334*/ 	.byte	0x03, 0x19
        /*0336*/ 	.short	0x0470


	//----- nvinfo : EIATTR_PARAM_CBANK
	.align		4
        /*0338*/ 	.byte	0x04, 0x0a
        /*033a*/ 	.short	(.L_43 - .L_42)
	.align		4
.L_42:
        /*033c*/ 	.word	index@(.nv.constant0._ZN7cutlass13device_kernelINS_4gemm6kernel13GemmUniversalIN4cute5tupleIJiiiiEEENS1_10collective13CollectiveMmaINS1_34MainloopSm90TmaGmmaWarpSpecializedILi7ENS5_IJNS4_1CILi1EEESB_SB_EEENS1_35KernelTmaWarpSpecializedCooperativeEEENS5_IJNSA_ILi128EEESF_NSA_ILi64EEEEEENS_6half_tENS5_IJSB_llEEESI_SJ_NS4_8TiledMMAINS4_8MMA_AtomIJNS4_4SM904GMMA26MMA_64x128x16_F32F16F16_SSILNSN_5MajorE1ELSP_1ELNSN_7ScaleInE1ELSQ_1EEEEEENS4_6LayoutINS5_IJNSA_ILi2EEESB_SB_EEENS5_IJSB_NSA_ILi0EEESW_EEEEENS5_IJNS4_10UnderscoreESZ_SZ_EEEEENS4_13SM90_TMA_LOADENS4_14ComposedLayoutINS4_7SwizzleILi3ELi4ELi3EEENS4_18smem_ptr_flag_bitsILi16EEENST_INS5_IJSG_NSA_ILi8EEEEEENS5_IJSB_SG_EEEEEEEvNS4_8identityES12_S1C_vS1D_EENS_8epilogue10collective6detail29Sm90TmaWarpSpecializedAdapterINS1G_15DefaultEpilogueISI_NS5_IJlSB_lEEES1K_NS1F_6thread17LinearCombinationISI_Li1EffLNS1L_9ScaleType4KindE0ELNS_15FloatRoundStyleE2ESI_EENS1_15EpilogueDefaultEEEEEvvEEEEvNT_6ParamsE)
        /*0340*/ 	.short	0x0210
        /*0342*/ 	.short	0x0470


	//----- nvinfo : EIATTR_SW_WAR
	.align		4
.L_43:
        /*0344*/ 	.byte	0x04, 0x36
        /*0346*/ 	.short	(.L_45 - .L_44)
.L_44:
        /*0348*/ 	.word	0x00000008
.L_45:


//--------------------- .nv.callgraph             --------------------------
	.section	.nv.callgraph,"",@"SHT_CUDA_CALLGRAPH"
	.align	4
	.sectionentsize	8
	.align		4
        /*0000*/ 	.word	0x00000000
	.align		4
        /*0004*/ 	.word	0xffffffff
	.align		4
        /*0008*/ 	.word	index@(_ZN7cutlass13device_kernelINS_4gemm6kernel13GemmUniversalIN4cute5tupleIJiiiiEEENS1_10collective13CollectiveMmaINS1_34MainloopSm90TmaGmmaWarpSpecializedILi7ENS5_IJNS4_1CILi1EEESB_SB_EEENS1_35KernelTmaWarpSpecializedCooperativeEEENS5_IJNSA_ILi128EEESF_NSA_ILi64EEEEEENS_6half_tENS5_IJSB_llEEESI_SJ_NS4_8TiledMMAINS4_8MMA_AtomIJNS4_4SM904GMMA26MMA_64x128x16_F32F16F16_SSILNSN_5MajorE1ELSP_1ELNSN_7ScaleInE1ELSQ_1EEEEEENS4_6LayoutINS5_IJNSA_ILi2EEESB_SB_EEENS5_IJSB_NSA_ILi0EEESW_EEEEENS5_IJNS4_10UnderscoreESZ_SZ_EEEEENS4_13SM90_TMA_LOADENS4_14ComposedLayoutINS4_7SwizzleILi3ELi4ELi3EEENS4_18smem_ptr_flag_bitsILi16EEENST_INS5_IJSG_NSA_ILi8EEEEEENS5_IJSB_SG_EEEEEEEvNS4_8identityES12_S1C_vS1D_EENS_8epilogue10collective6detail29Sm90TmaWarpSpecializedAdapterINS1G_15DefaultEpilogueISI_NS5_IJlSB_lEEES1K_NS1F_6thread17LinearCombinationISI_Li1EffLNS1L_9ScaleType4KindE0ELNS_15FloatRoundStyleE2ESI_EENS1_15EpilogueDefaultEEEEEvvEEEEvNT_6ParamsE)
	.align		4
        /*000c*/ 	.word	index@(__assertfail)
	.align		4
        /*0010*/ 	.word	0x00000000
	.align		4
        /*0014*/ 	.word	0xfffffffe
	.align		4
        /*0018*/ 	.word	0x00000000
	.align		4
        /*001c*/ 	.word	0xfffffffd
	.align		4
        /*0020*/ 	.word	0x00000000
	.align		4
        /*0024*/ 	.word	0xfffffffc


//--------------------- .nv.constant4             --------------------------
	.section	.nv.constant4,"a",@progbits
	.align	8
	.align		8
.nv.constant4:
        /*0000*/ 	.dword	__assertfail
	.align		8
        /*0008*/ 	.dword	__unnamed_1
	.align		8
        /*0010*/ 	.dword	_ZN39_INTERNAL_f11be316_4_k_cu_24571276_30294cuda3std3__45__cpo5beginE
	.align		8
        /*0018*/ 	.dword	_ZN39_INTERNAL_f11be316_4_k_cu_24571276_30294cuda3std3__45__cpo3endE
	.align		8
        /*0020*/ 	.dword	_ZN39_INTERNAL_f11be316_4_k_cu_24571276_30294cuda3std3__45__cpo6cbeginE
	.align		8
        /*0028*/ 	.dword	_ZN39_INTERNAL_f11be316_4_k_cu_24571276_30294cuda3std3__45__cpo4cendE
	.align		8
        /*0030*/ 	.dword	_ZN39_INTERNAL_f11be316_4_k_cu_24571276_30294cuda3std3__441_GLOBAL__N__f11be316_4_k_cu_24571276_30296ignoreE
	.align		8
        /*0038*/ 	.dword	_ZN39_INTERNAL_f11be316_4_k_cu_24571276_30294cuda3std3__419piecewise_constructE
	.align		8
        /*0040*/ 	.dword	_ZN39_INTERNAL_f11be316_4_k_cu_24571276_30294cuda3std3__48in_placeE
	.align		8
        /*0048*/ 	.dword	_ZN39_INTERNAL_f11be316_4_k_cu_24571276_30294cuda3std6ranges3__45__cpo4swapE
	.align		8
        /*0050*/ 	.dword	_ZN39_INTERNAL_f11be316_4_k_cu_24571276_30294cuda3std6ranges3__45__cpo9iter_moveE
	.align		8
        /*0058*/ 	.dword	_ZN39_INTERNAL_f11be316_4_k_cu_24571276_30294cute7productE
	.align		8
        /*0060*/ 	.dword	_ZN39_INTERNAL_f11be316_4_k_cu_24571276_30294cute1_E
	.align		8
        /*0068*/ 	.dword	$str$22
	.align		8
        /*0070*/ 	.dword	$str$23


//--------------------- .text._ZN7cutlass13device_kernelINS_4gemm6kernel13GemmUniversalIN4cute5tupleIJiiiiEEENS1_10collective13CollectiveMmaINS1_34MainloopSm90TmaGmmaWarpSpecializedILi7ENS5_IJNS4_1CILi1EEESB_SB_EEENS1_35KernelTmaWarpSpecializedCooperativeEEENS5_IJNSA_ILi128EEESF_NSA_ILi64EEEEEENS_6half_tENS5_IJSB_llEEESI_SJ_NS4_8TiledMMAINS4_8MMA_AtomIJNS4_4SM904GMMA26MMA_64x128x16_F32F16F16_SSILNSN_5MajorE1ELSP_1ELNSN_7ScaleInE1ELSQ_1EEEEEENS4_6LayoutINS5_IJNSA_ILi2EEESB_SB_EEENS5_IJSB_NSA_ILi0EEESW_EEEEENS5_IJNS4_10UnderscoreESZ_SZ_EEEEENS4_13SM90_TMA_LOADENS4_14ComposedLayoutINS4_7SwizzleILi3ELi4ELi3EEENS4_18smem_ptr_flag_bitsILi16EEENST_INS5_IJSG_NSA_ILi8EEEEEENS5_IJSB_SG_EEEEEEEvNS4_8identityES12_S1C_vS1D_EENS_8epilogue10collective6detail29Sm90TmaWarpSpecializedAdapterINS1G_15DefaultEpilogueISI_NS5_IJlSB_lEEES1K_NS1F_6thread17LinearCombinationISI_Li1EffLNS1L_9ScaleType4KindE0ELNS_15FloatRoundStyleE2ESI_EENS1_15EpilogueDefaultEEEEEvvEEEEvNT_6ParamsE --------------------------
	.section	.text._ZN7cutlass13device_kernelINS_4gemm6kernel13GemmUniversalIN4cute5tupleIJiiiiEEENS1_10collective13CollectiveMmaINS1_34MainloopSm90TmaGmmaWarpSpecializedILi7ENS5_IJNS4_1CILi1EEESB_SB_EEENS1_35KernelTmaWarpSpecializedCooperativeEEENS5_IJNSA_ILi128EEESF_NSA_ILi64EEEEEENS_6half_tENS5_IJSB_llEEESI_SJ_NS4_8TiledMMAINS4_8MMA_AtomIJNS4_4SM904GMMA26MMA_64x128x16_F32F16F16_SSILNSN_5MajorE1ELSP_1ELNSN_7ScaleInE1ELSQ_1EEEEEENS4_6LayoutINS5_IJNSA_ILi2EEESB_SB_EEENS5_IJSB_NSA_ILi0EEESW_EEEEENS5_IJNS4_10UnderscoreESZ_SZ_EEEEENS4_13SM90_TMA_LOADENS4_14ComposedLayoutINS4_7SwizzleILi3ELi4ELi3EEENS4_18smem_ptr_flag_bitsILi16EEENST_INS5_IJSG_NSA_ILi8EEEEEENS5_IJSB_SG_EEEEEEEvNS4_8identityES12_S1C_vS1D_EENS_8epilogue10collective6detail29Sm90TmaWarpSpecializedAdapterINS1G_15DefaultEpilogueISI_NS5_IJlSB_lEEES1K_NS1F_6thread17LinearCombinationISI_Li1EffLNS1L_9ScaleType4KindE0ELNS_15FloatRoundStyleE2ESI_EENS1_15EpilogueDefaultEEEEEvvEEEEvNT_6ParamsE,"ax",@progbits
	.align	128
.text._ZN7cutlass13device_kernelINS_4gemm6kernel13GemmUniversalIN4cute5tupleIJiiiiEEENS1_10collective13CollectiveMmaINS1_34MainloopSm90TmaGmmaWarpSpecializedILi7ENS5_IJNS4_1CILi1EEESB_SB_EEENS1_35KernelTmaWarpSpecializedCooperativeEEENS5_IJNSA_ILi128EEESF_NSA_ILi64EEEEEENS_6half_tENS5_IJSB_llEEESI_SJ_NS4_8TiledMMAINS4_8MMA_AtomIJNS4_4SM904GMMA26MMA_64x128x16_F32F16F16_SSILNSN_5MajorE1ELSP_1ELNSN_7ScaleInE1ELSQ_1EEEEEENS4_6LayoutINS5_IJNSA_ILi2EEESB_SB_EEENS5_IJSB_NSA_ILi0EEESW_EEEEENS5_IJNS4_10UnderscoreESZ_SZ_EEEEENS4_13SM90_TMA_LOADENS4_14ComposedLayoutINS4_7SwizzleILi3ELi4ELi3EEENS4_18smem_ptr_flag_bitsILi16EEENST_INS5_IJSG_NSA_ILi8EEEEEENS5_IJSB_SG_EEEEEEEvNS4_8identityES12_S1C_vS1D_EENS_8epilogue10collective6detail29Sm90TmaWarpSpecializedAdapterINS1G_15DefaultEpilogueISI_NS5_IJlSB_lEEES1K_NS1F_6thread17LinearCombinationISI_Li1EffLNS1L_9ScaleType4KindE0ELNS_15FloatRoundStyleE2ESI_EENS1_15EpilogueDefaultEEEEEvvEEEEvNT_6ParamsE:
        .type           _ZN7cutlass13device_kernelINS_4gemm6kernel13GemmUniversalIN4cute5tupleIJiiiiEEENS1_10collective13CollectiveMmaINS1_34MainloopSm90TmaGmmaWarpSpecializedILi7ENS5_IJNS4_1CILi1EEESB_SB_EEENS1_35KernelTmaWarpSpecializedCooperativeEEENS5_IJNSA_ILi128EEESF_NSA_ILi64EEEEEENS_6half_tENS5_IJSB_llEEESI_SJ_NS4_8TiledMMAINS4_8MMA_AtomIJNS4_4SM904GMMA26MMA_64x128x16_F32F16F16_SSILNSN_5MajorE1ELSP_1ELNSN_7ScaleInE1ELSQ_1EEEEEENS4_6LayoutINS5_IJNSA_ILi2EEESB_SB_EEENS5_IJSB_NSA_ILi0EEESW_EEEEENS5_IJNS4_10UnderscoreESZ_SZ_EEEEENS4_13SM90_TMA_LOADENS4_14ComposedLayoutINS4_7SwizzleILi3ELi4ELi3EEENS4_18smem_ptr_flag_bitsILi16EEENST_INS5_IJSG_NSA_ILi8EEEEEENS5_IJSB_SG_EEEEEEEvNS4_8identityES12_S1C_vS1D_EENS_8epilogue10collective6detail29Sm90TmaWarpSpecializedAdapterINS1G_15DefaultEpilogueISI_NS5_IJlSB_lEEES1K_NS1F_6thread17LinearCombinationISI_Li1EffLNS1L_9ScaleType4KindE0ELNS_15FloatRoundStyleE2ESI_EENS1_15EpilogueDefaultEEEEEvvEEEEvNT_6ParamsE,@function
        .size           _ZN7cutlass13device_kernelINS_4gemm6kernel13GemmUniversalIN4cute5tupleIJiiiiEEENS1_10collective13CollectiveMmaINS1_34MainloopSm90TmaGmmaWarpSpecializedILi7ENS5_IJNS4_1CILi1EEESB_SB_EEENS1_35KernelTmaWarpSpecializedCooperativeEEENS5_IJNSA_ILi128EEESF_NSA_ILi64EEEEEENS_6half_tENS5_IJSB_llEEESI_SJ_NS4_8TiledMMAINS4_8MMA_AtomIJNS4_4SM904GMMA26MMA_64x128x16_F32F16F16_SSILNSN_5MajorE1ELSP_1ELNSN_7ScaleInE1ELSQ_1EEEEEENS4_6LayoutINS5_IJNSA_ILi2EEESB_SB_EEENS5_IJSB_NSA_ILi0EEESW_EEEEENS5_IJNS4_10UnderscoreESZ_SZ_EEEEENS4_13SM90_TMA_LOADENS4_14ComposedLayoutINS4_7SwizzleILi3ELi4ELi3EEENS4_18smem_ptr_flag_bitsILi16EEENST_INS5_IJSG_NSA_ILi8EEEEEENS5_IJSB_SG_EEEEEEEvNS4_8identityES12_S1C_vS1D_EENS_8epilogue10collective6detail29Sm90TmaWarpSpecializedAdapterINS1G_15DefaultEpilogueISI_NS5_IJlSB_lEEES1K_NS1F_6thread17LinearCombinationISI_Li1EffLNS1L_9ScaleType4KindE0ELNS_15FloatRoundStyleE2ESI_EENS1_15EpilogueDefaultEEEEEvvEEEEvNT_6ParamsE,(.L_x_200 - _ZN7cutlass13device_kernelINS_4gemm6kernel13GemmUniversalIN4cute5tupleIJiiiiEEENS1_10collective13CollectiveMmaINS1_34MainloopSm90TmaGmmaWarpSpecializedILi7ENS5_IJNS4_1CILi1EEESB_SB_EEENS1_35KernelTmaWarpSpecializedCooperativeEEENS5_IJNSA_ILi128EEESF_NSA_ILi64EEEEEENS_6half_tENS5_IJSB_llEEESI_SJ_NS4_8TiledMMAINS4_8MMA_AtomIJNS4_4SM904GMMA26MMA_64x128x16_F32F16F16_SSILNSN_5MajorE1ELSP_1ELNSN_7ScaleInE1ELSQ_1EEEEEENS4_6LayoutINS5_IJNSA_ILi2EEESB_SB_EEENS5_IJSB_NSA_ILi0EEESW_EEEEENS5_IJNS4_10UnderscoreESZ_SZ_EEEEENS4_13SM90_TMA_LOADENS4_14ComposedLayoutINS4_7SwizzleILi3ELi4ELi3EEENS4_18smem_ptr_flag_bitsILi16EEENST_INS5_IJSG_NSA_ILi8EEEEEENS5_IJSB_SG_EEEEEEEvNS4_8identityES12_S1C_vS1D_EENS_8epilogue10collective6detail29Sm90TmaWarpSpecializedAdapterINS1G_15DefaultEpilogueISI_NS5_IJlSB_lEEES1K_NS1F_6thread17LinearCombinationISI_Li1EffLNS1L_9ScaleType4KindE0ELNS_15FloatRoundStyleE2ESI_EENS1_15EpilogueDefaultEEEEEvvEEEEvNT_6ParamsE)
        .other          _ZN7cutlass13device_kernelINS_4gemm6kernel13GemmUniversalIN4cute5tupleIJiiiiEEENS1_10collective13CollectiveMmaINS1_34MainloopSm90TmaGmmaWarpSpecializedILi7ENS5_IJNS4_1CILi1EEESB_SB_EEENS1_35KernelTmaWarpSpecializedCooperativeEEENS5_IJNSA_ILi128EEESF_NSA_ILi64EEEEEENS_6half_tENS5_IJSB_llEEESI_SJ_NS4_8TiledMMAINS4_8MMA_AtomIJNS4_4SM904GMMA26MMA_64x128x16_F32F16F16_SSILNSN_5MajorE1ELSP_1ELNSN_7ScaleInE1ELSQ_1EEEEEENS4_6LayoutINS5_IJNSA_ILi2EEESB_SB_EEENS5_IJSB_NSA_ILi0EEESW_EEEEENS5_IJNS4_10UnderscoreESZ_SZ_EEEEENS4_13SM90_TMA_LOADENS4_14ComposedLayoutINS4_7SwizzleILi3ELi4ELi3EEENS4_18smem_ptr_flag_bitsILi16EEENST_INS5_IJSG_NSA_ILi8EEEEEENS5_IJSB_SG_EEEEEEEvNS4_8identityES12_S1C_vS1D_EENS_8epilogue10collective6detail29Sm90TmaWarpSpecializedAdapterINS1G_15DefaultEpilogueISI_NS5_IJlSB_lEEES1K_NS1F_6thread17LinearCombinationISI_Li1EffLNS1L_9ScaleType4KindE0ELNS_15FloatRoundStyleE2ESI_EENS1_15EpilogueDefaultEEEEEvvEEEEvNT_6ParamsE,@"STO_CUDA_ENTRY STV_DEFAULT"
_ZN7cutlass13device_kernelINS_4gemm6kernel13GemmUniversalIN4cute5tupleIJiiiiEEENS1_10collective13CollectiveMmaINS1_34MainloopSm90TmaGmmaWarpSpecializedILi7ENS5_IJNS4_1CILi1EEESB_SB_EEENS1_35KernelTmaWarpSpecializedCooperativeEEENS5_IJNSA_ILi128EEESF_NSA_ILi64EEEEEENS_6half_tENS5_IJSB_llEEESI_SJ_NS4_8TiledMMAINS4_8MMA_AtomIJNS4_4SM904GMMA26MMA_64x128x16_F32F16F16_SSILNSN_5MajorE1ELSP_1ELNSN_7ScaleInE1ELSQ_1EEEEEENS4_6LayoutINS5_IJNSA_ILi2EEESB_SB_EEENS5_IJSB_NSA_ILi0EEESW_EEEEENS5_IJNS4_10UnderscoreESZ_SZ_EEEEENS4_13SM90_TMA_LOADENS4_14ComposedLayoutINS4_7SwizzleILi3ELi4ELi3EEENS4_18smem_ptr_flag_bitsILi16EEENST_INS5_IJSG_NSA_ILi8EEEEEENS5_IJSB_SG_EEEEEEEvNS4_8identityES12_S1C_vS1D_EENS_8epilogue10collective6detail29Sm90TmaWarpSpecializedAdapterINS1G_15DefaultEpilogueISI_NS5_IJlSB_lEEES1K_NS1F_6thread17LinearCombinationISI_Li1EffLNS1L_9ScaleType4KindE0ELNS_15FloatRoundStyleE2ESI_EENS1_15EpilogueDefaultEEEEEvvEEEEvNT_6ParamsE:
[----:B------:R-:W0:Y:S01]  /*0000*/  LDC R1, c[0x0][0x28] ;  /* 0x00000a00ff017b82 */ /* 0x000e220000000800 */
[----:B------:R-:W1:Y:S01]  /*0010*/  S2R R3, SR_TID.X ;  /* 0x0000000000037919 */ /* 0x000e620000002100 */
[----:B------:R-:W-:Y:S01]  /*0020*/  ELECT P0, URZ, PT ;  /* 0x00000000003f782f */ /* 0x000fe20003800000 */
[----:B------:R-:W-:Y:S01]  /*0030*/  BSSY B0, `(.L_x_0) ;  /* 0x000000f000007945 */ /* 0x000fe20003800000 */
[--C-:B-1----:R-:W-:Y:S02]  /*0040*/  SHF.R.U32.HI R0, RZ, 0x5, R3.reuse ;  /* 0x00000005ff007819 */ /* 0x102fe40000011603 */
[----:B------:R-:W-:-:S03]  /*0050*/  SHF.R.U32.HI R14, RZ, 0x7, R3 ;  /* 0x00000007ff0e7819 */ /* 0x000fc60000011603 */
[----:B------:R-:W1:Y:S04]  /*0060*/  SHFL.IDX PT, R4, R0, RZ, 0x1f ;  /* 0x00001fff00047589 */ /* 0x000e6800000e0000 */
[----:B------:R2:W3:Y:S01]  /*0070*/  SHFL.IDX PT, R10, R14, RZ, 0x1f ;  /* 0x00001fff0e0a7589 */ /* 0x0004e200000e0000 */
[----:B-1----:R-:W-:-:S13]  /*0080*/  ISETP.NE.OR P0, PT, R4, RZ, !P0 ;  /* 0x000000ff0400720c */ /* 0x002fda0004705670 */
[----:B0-23--:R-:W-:Y:S05]  /*0090*/  @P0 BRA `(.L_x_1) ;  /* 0x0000000000200947 */ /* 0x00dfea0003800000 */
[----:B------:R-:W-:Y:S02]  /*00a0*/  ULDC.64 UR4, c[0x0][0x198] ;  /* 0x0000660000047ab9 */ /* 0x000fe40000000a00 */
[----:B------:R-:W-:Y:S02]  /*00b0*/  UIADD3 UR6, UP0, UR4, 0xf0, URZ ;  /* 0x000000f004067890 */ /* 0x000fe4000ff1e03f */
[----:B------:R-:W-:Y:S02]  /*00c0*/  UIADD3 UR4, UP1, UR4, 0x1f0, URZ ;  /* 0x000001f004047890 */ /* 0x000fe4000ff3e03f */
[----:B------:R-:W-:Y:S02]  /*00d0*/  UIADD3.X UR7, URZ, UR5, URZ, UP0, !UPT ;  /* 0x000000053f077290 */ /* 0x000fe400087fe43f */
[----:B------:R-:W-:-:S07]  /*00e0*/  UIADD3.X UR5, URZ, UR5, URZ, UP1, !UPT ;  /* 0x000000053f057290 */ /* 0x000fce0008ffe43f */
[----:B------:R0:W-:Y:S02]  /*00f0*/  UTMACCTL.PF [UR6] ;  /* 0x00000000060079b9 */ /* 0x0001e40008040000 */
[----:B------:R0:W-:Y:S02]  /*0100*/  UTMACCTL.PF [UR4] ;  /* 0x00000000040079b9 */ /* 0x0001e40008040000 */
[----:B0-----:R-:W-:Y:S01]  /*0110*/  NOP ;  /* 0x0000000000007918 */ /* 0x001fe20000000000 */
.L_x_1:
[----:B------:R-:W-:Y:S05]  /*0120*/  BSYNC B0 ;  /* 0x0000000000007941 */ /* 0x000fea0003800000 */
.L_x_0:
[----:B------:R-:W0:Y:S02]  /*0130*/  SHFL.IDX PT, R2, R0, RZ, 0x1f ;  /* 0x00001fff00027589 */ /* 0x000e2400000e0000 */
[----:B0-----:R-:W-:-:S13]  /*0140*/  ISETP.NE.AND P0, PT, R2, RZ, PT ;  /* 0x000000ff0200720c */ /* 0x001fda0003f05270 */
[----:B------:R-:W-:Y:S05]  /*0150*/  @P0 BRA `(.L_x_2) ;  /* 0x0000000000700947 */ /* 0x000fea0003800000 */
[----:B------:R-:W0:Y:S01]  /*0160*/  S2UR UR8, SR_CgaCtaId ;  /* 0x00000000000879c3 */ /* 0x000e220000008800 */
[----:B------:R-:W-:Y:S01]  /*0170*/  UMOV UR4, 0x400 ;  /* 0x0000040000047882 */ /* 0x000fe20000000000 */
[----:B------:R-:W-:Y:S01]  /*0180*/  UMOV UR5, 0x1 ;  /* 0x0000000100057882 */ /* 0x000fe20000000000 */
[----:B------:R-:W-:Y:S01]  /*0190*/  UMOV UR6, 0x100 ;  /* 0x0000010000067882 */ /* 0x000fe20000000000 */
[----:B------:R-:W-:Y:S01]  /*01a0*/  ELECT P0, URZ, PT ;  /* 0x00000000003f782f */ /* 0x000fe20003800000 */
[----:B------:R-:W-:-:S04]  /*01b0*/  UIADD3 UR6, -UR6, 0x100000, URZ ;  /* 0x0010000006067890 */ /* 0x000fc8000fffe13f */
[----:B------:R-:W-:Y:S02]  /*01c0*/  USHF.L.U32 UR7, UR6, 0xb, URZ ;  /* 0x0000000b06077899 */ /* 0x000fe4000800063f */
[----:B------:R-:W-:Y:S02]  /*01d0*/  USHF.L.U32 UR6, UR6, 0x1, URZ ;  /* 0x0000000106067899 */ /* 0x000fe4000800063f */
[----:B0-----:R-:W-:Y:S02]  /*01e0*/  ULEA UR8, UR8, UR4, 0x18 ;  /* 0x0000000408087291 */ /* 0x001fe4000f8ec03f */
[----:B------:R-:W-:-:S04]  /*01f0*/  UIADD3 UR4, -UR5, 0x100000, URZ ;  /* 0x0010000005047890 */ /* 0x000fc8000fffe13f */
[----:B------:R-:W-:Y:S02]  /*0200*/  USHF.L.U32 UR5, UR4, 0xb, URZ ;  /* 0x0000000b04057899 */ /* 0x000fe4000800063f */
[----:B------:R-:W-:Y:S01]  /*0210*/  USHF.L.U32 UR4, UR4, 0x1, URZ ;  /* 0x0000000104047899 */ /* 0x000fe2000800063f */
[----:B------:R-:W0:Y:S11]  /*0220*/  FENCE.VIEW.ASYNC.S ;  /* 0x00000000000073c6 */ /* 0x000e360000000000 */
[----:B0-----:R0:W1:Y:S01]  /*0230*/  SYNCS.EXCH.64 URZ, [UR8], UR4 ;  /* 0x00000004083f75b2 */ /* 0x0010620008000100 */
[----:B------:R0:W2:Y:S01]  /*0240*/  SYNCS.EXCH.64 URZ, [UR8+0x38], UR6 ;  /* 0x00003806083f75b2 */ /* 0x0000a20008000100 */
[----:B------:R0:W3:Y:S01]  /*0250*/  SYNCS.EXCH.64 URZ, [UR8+0x8], UR4 ;  /* 0x00000804083f75b2 */ /* 0x0000e20008000100 */
[----:B------:R0:W4:Y:S01]  /*0260*/  SYNCS.EXCH.64 URZ, [UR8+0x40], UR6 ;  /* 0x00004006083f75b2 */ /* 0x0001220008000100 */
[----:B------:R0:W0:Y:S01]  /*0270*/  SYNCS.EXCH.64 URZ, [UR8+0x10], UR4 ;  /* 0x00001004083f75b2 */ /* 0x0000220008000100 */
        /* <DEDUP_REMOVED lines=9> */
[----:B------:R-:W-:Y:S01]  /*0310*/  NOP ;  /* 0x0000000000007918 */ /* 0x000fe20000000000 */
.L_x_2:
[----:B------:R-:W5:Y:S01]  /*0320*/  SHFL.IDX PT, R0, R0, RZ, 0x1f ;  /* 0x00001fff00007589 */ /* 0x000f6200000e0000 */
[----:B------:R-:W-:Y:S01]  /*0330*/  ELECT P0, URZ, PT ;  /* 0x00000000003f782f */ /* 0x000fe20003800000 */
[----:B------:R-:W1:Y:S01]  /*0340*/  LDC R2, c[0x0][0x65c] ;  /* 0x00019700ff027b82 */ /* 0x000e620000000800 */
[----:B------:R-:W-:Y:S01]  /*0350*/  SHF.R.S32.HI R7, RZ, 0x1f, R4 ;  /* 0x0000001fff077819 */ /* 0x000fe20000011404 */
[----:B------:R-:W2:Y:S01]  /*0360*/  S2R R5, SR_CTAID.Y ;  /* 0x0000000000057919 */ /* 0x000ea20000002600 */
[----:B0-----:R-:W-:Y:S01]  /*0370*/  UMOV UR4, 0x20 ;  /* 0x0000002000047882 */ /* 0x001fe20000000000 */
[----:B------:R-:W-:Y:S01]  /*0380*/  NOP ;  /* 0x0000000000007918 */ /* 0x000fe20000000000 */
[----:B------:R-:W-:Y:S01]  /*0390*/  LEA.HI R7, R7, R4, RZ, 0x2 ;  /* 0x0000000407077211 */ /* 0x000fe200078f10ff */
[----:B------:R-:W0:Y:S01]  /*03a0*/  S2R R6, SR_CTAID.X ;  /* 0x0000000000067919 */ /* 0x000e220000002500 */
[----:B------:R-:W-:Y:S01]  /*03b0*/  ISETP.NE.AND P2, PT, R10, RZ, PT ;  /* 0x000000ff0a00720c */ /* 0x000fe20003f45270 */
[----:B------:R-:W-:Y:S01]  /*03c0*/  NOP ;  /* 0x0000000000007918 */ /* 0x000fe20000000000 */
[----:B------:R-:W-:-:S02]  /*03d0*/  LOP3.LUT R7, R7, 0xfffffffc, RZ, 0xc0, !PT ;  /* 0xfffffffc07077812 */ /* 0x000fc400078ec0ff */
[----:B-----5:R-:W-:Y:S02]  /*03e0*/  ISETP.NE.OR P0, PT, R0, RZ, !P0 ;  /* 0x000000ff0000720c */ /* 0x020fe40004705670 */
[----:B-1----:R-:W-:-:S04]  /*03f0*/  ISETP.NE.AND P3, PT, R2, 0x1, PT ;  /* 0x000000010200780c */ /* 0x002fc80003f65270 */
[----:B------:R-:W-:Y:S01]  /*0400*/  P2R R0, PR, RZ, 0x8 ;  /* 0x00000008ff007803 */ /* 0x000fe20000000000 */
[----:B------:R-:W-:Y:S01]  /*0410*/  IMAD.IADD R0, R4, 0x1, -R7 ;  /* 0x0000000104007824 */ /* 0x000fe200078e0a07 */
[----:B------:R-:W-:Y:S01]  /*0420*/  LOP3.LUT R4, R3, 0x7f, RZ, 0xc0, !PT ;  /* 0x0000007f03047812 */ /* 0x000fe200078ec0ff */
[----:B------:R-:W-:-:S03]  /*0430*/  IMAD.MOV.U32 R7, RZ, RZ, RZ ;  /* 0x000000ffff077224 */ /* 0x000fc600078e00ff */
[----:B------:R-:W-:Y:S01]  /*0440*/  ISETP.NE.AND P1, PT, R0, 0x3, PT ;  /* 0x000000030000780c */ /* 0x000fe20003f25270 */
[----:B------:R-:W-:Y:S01]  /*0450*/  VOTEU.ALL UP0, P0 ;  /* 0x00000000003f7886 */ /* 0x000fe20000000000 */
[----:B------:R-:W-:Y:S01]  /*0460*/  VOTEU.ALL UP1, P0 ;  /* 0x00000000003f7886 */ /* 0x000fe20000020000 */
[----:B------:R-:W0:Y:S01]  /*0470*/  @P3 LDC R17, c[0x0][0x10] ;  /* 0x00000400ff113b82 */ /* 0x000e220000000800 */
[----:B--2---:R-:W-:Y:S02]  /*0480*/  @P3 IMAD.MOV.U32 R8, RZ, RZ, R5 ;  /* 0x000000ffff083224 */ /* 0x004fe400078e0005 */
[----:B------:R-:W-:Y:S01]  /*0490*/  @!UP0 UMOV UR6, 0x400 ;  /* 0x0000040000068882 */ /* 0x000fe20000000000 */
[----:B------:R-:W-:-:S04]  /*04a0*/  @!UP0 UIADD3 UR4, -UR4, 0x100000, URZ ;  /* 0x0010000004048890 */ /* 0x000fc8000fffe13f */
[----:B------:R-:W-:Y:S02]  /*04b0*/  @!UP0 USHF.L.U32 UR5, UR4, 0xb, URZ ;  /* 0x0000000b04058899 */ /* 0x000fe4000800063f */
[----:B------:R-:W-:Y:S01]  /*04c0*/  @!UP0 USHF.L.U32 UR4, UR4, 0x1, URZ ;  /* 0x0000000104048899 */ /* 0x000fe2000800063f */
[----:B------:R-:W-:Y:S01]  /*04d0*/  @P3 IMAD.MOV.U32 R9, RZ, RZ, RZ ;  /* 0x000000ffff093224 */ /* 0x000fe200078e00ff */
[----:B------:R-:W1:Y:S08]  /*04e0*/  @!UP0 S2UR UR7, SR_CgaCtaId ;  /* 0x00000000000789c3 */ /* 0x000e700000008800 */
[----:B------:R-:W2:Y:S01]  /*04f0*/  @!P3 LDC R11, c[0x0][0xc] ;  /* 0x00000300ff0bbb82 */ /* 0x000ea20000000800 */
[----:B0-----:R-:W-:Y:S01]  /*0500*/  @P3 IMAD.WIDE.U32 R16, R6, R17, R8 ;  /* 0x0000001106103225 */ /* 0x001fe200078e0008 */
[----:B-1----:R-:W-:Y:S01]  /*0510*/  @!UP0 ULEA UR8, UR7, UR6, 0x18 ;  /* 0x0000000607088291 */ /* 0x002fe2000f8ec03f */
[----:B------:R-:W-:-:S02]  /*0520*/  VOTEU.ALL UP0, P0 ;  /* 0x00000000003f7886 */ /* 0x000fc40000000000 */
[----:B------:R-:W-:Y:S01]  /*0530*/  ULDC UR6, c[0x0][0xc] ;  /* 0x0000030000067ab9 */ /* 0x000fe20000000800 */
[----:B------:R-:W-:Y:S01]  /*0540*/  ISETP.EQ.OR P0, PT, R0, RZ, !P1 ;  /* 0x000000ff0000720c */ /* 0x000fe20004f02670 */
[----:B------:R-:W-:-:S03]  /*0550*/  ULDC UR7, c[0x0][0x10] ;  /* 0x0000040000077ab9 */ /* 0x000fc60000000800 */
[C---:B------:R-:W-:Y:S01]  /*0560*/  ISETP.EQ.AND P0, PT, R10.reuse, RZ, P0 ;  /* 0x000000ff0a00720c */ /* 0x040fe20000702270 */
[----:B------:R-:W-:Y:S02]  /*0570*/  VIADD R10, R10, 0xffffffff ;  /* 0xffffffff0a0a7836 */ /* 0x000fe40000000000 */
[----:B--2---:R-:W-:Y:S01]  /*0580*/  @!P3 IMAD.WIDE.U32 R8, R11, R5, R6 ;  /* 0x000000050b08b225 */ /* 0x004fe200078e0006 */
[----:B------:R-:W0:Y:S02]  /*0590*/  FENCE.VIEW.ASYNC.S ;  /* 0x00000000000073c6 */ /* 0x000e240000000000 */
[----:B0-----:R-:W3:Y:S01]  /*05a0*/  @!UP0 SYNCS.EXCH.64 URZ, [UR8+0x80], UR4 ;  /* 0x00008004083f85b2 */ /* 0x001ee20008000100 */
[----:B------:R-:W-:Y:S01]  /*05b0*/  SEL R18, RZ, 0x1, !P0 ;  /* 0x00000001ff127807 */ /* 0x000fe20004000000 */
[----:B------:R-:W-:Y:S01]  /*05c0*/  @P3 IMAD.MOV.U32 R11, RZ, RZ, RZ ;  /* 0x000000ffff0b3224 */ /* 0x000fe200078e00ff */
[----:B------:R-:W-:Y:S01]  /*05d0*/  ISETP.GE.U32.AND P1, PT, R10, 0x2, PT ;  /* 0x000000020a00780c */ /* 0x000fe20003f26070 */
[----:B------:R-:W-:-:S02]  /*05e0*/  @!P3 IMAD.MOV.U32 R16, RZ, RZ, R8 ;  /* 0x000000ffff10b224 */ /* 0x000fc400078e0008 */
[----:B------:R-:W-:Y:S01]  /*05f0*/  @P3 IMAD.IADD R17, R17, 0x1, R11 ;  /* 0x0000000111113824 */ /* 0x000fe200078e020b */
[----:B------:R-:W-:Y:S01]  /*0600*/  SEL R18, R18, 0x2, P1 ;  /* 0x0000000212127807 */ /* 0x000fe20000800000 */
[----:B------:R-:W-:Y:S01]  /*0610*/  @!P3 IMAD.MOV.U32 R17, RZ, RZ, R9 ;  /* 0x000000ffff11b224 */ /* 0x000fe200078e0009 */
[----:B------:R0:W3:Y:S01]  /*0620*/  @!UP1 SYNCS.EXCH.64 URZ, [UR8+0x88], UR4 ;  /* 0x00008804083f95b2 */ /* 0x0000e20008000100 */
[----:B------:R-:W-:Y:S01]  /*0630*/  NOP ;  /* 0x0000000000007918 */ /* 0x000fe20000000000 */
[----:B0-----:R-:W-:-:S03]  /*0640*/  UIMAD.WIDE.U32 UR4, UR6, UR7, URZ ;  /* 0x00000007060472a5 */ /* 0x001fc6000f8e003f */
[----:B------:R-:W-:Y:S02]  /*0650*/  ULDC UR6, c[0x0][0x14] ;  /* 0x0000050000067ab9 */ /* 0x000fe40000000800 */
[----:B------:R-:W-:Y:S02]  /*0660*/  UIMAD.WIDE.U32 UR36, UR4, UR6, URZ ;  /* 0x00000006042472a5 */ /* 0x000fe4000f8e003f */
[----:B------:R-:W-:-:S04]  /*0670*/  UIMAD UR42, UR5, UR6, URZ ;  /* 0x00000006052a72a4 */ /* 0x000fc8000f8e023f */
[----:B------:R-:W-:Y:S01]  /*0680*/  UIADD3 UR42, UR37, UR42, URZ ;  /* 0x0000002a252a7290 */ /* 0x000fe2000fffe03f */
[----:B---34-:R-:W-:Y:S06]  /*0690*/  BAR.SYNC.DEFER_BLOCKING 0x0 ;  /* 0x0000000000007b1d */ /* 0x018fec0000010000 */
[----:B------:R-:W-:Y:S05]  /*06a0*/  @!P2 BRA `(.L_x_3) ;  /* 0x0000005c00c4a947 */ /* 0x000fea0003800000 */
[----:B------:R-:W-:-:S13]  /*06b0*/  ISETP.GT.U32.AND P0, PT, R10, 0x1, PT ;  /* 0x000000010a00780c */ /* 0x000fda0003f04070 */
[----:B------:R-:W-:Y:S05]  /*06c0*/  @P0 EXIT ;  /* 0x000000000000094d */ /* 0x000fea0003800000 */
[----:B------:R-:W-:Y:S01]  /*06d0*/  ULDC.64 UR4, c[0x0][0x650] ;  /* 0x0001940000047ab9 */ /* 0x000fe20000000a00 */
[----:B------:R-:W-:Y:S01]  /*06e0*/  PRMT R0, RZ, 0x7610, R0 ;  /* 0x00007610ff007816 */ /* 0x000fe20000000000 */
[----:B------:R-:W-:Y:S01]  /*06f0*/  IMAD.MOV.U32 R101, RZ, RZ, -0x1 ;  /* 0xffffffffff657424 */ /* 0x000fe200078e00ff */
[----:B------:R-:W-:Y:S01]  /*0700*/  ISETP.GE.U32.AND P0, PT, R16, UR4, PT ;  /* 0x0000000410007c0c */ /* 0x000fe2000bf06070 */
[----:B------:R-:W-:Y:S02]  /*0710*/  IMAD.MOV.U32 R100, RZ, RZ, -0x1 ;  /* 0xffffffffff647424 */ /* 0x000fe400078e00ff */
[----:B------:R-:W-:Y:S01]  /*0720*/  IMAD.MOV.U32 R99, RZ, RZ, -0x1 ;  /* 0xffffffffff637424 */ /* 0x000fe200078e00ff */
[----:B------:R-:W-:-:S13]  /*0730*/  ISETP.GE.U32.AND.EX P0, PT, R17, UR5, PT, P0 ;  /* 0x0000000511007c0c */ /* 0x000fda000bf06100 */
[----:B------:R-:W-:Y:S05]  /*0740*/  @P0 BRA `(.L_x_4) ;  /* 0x0000000400540947 */ /* 0x000fea0003800000 */
[----:B------:R-:W0:Y:S01]  /*0750*/  LDC.64 R20, c[0x0][0x628] ;  /* 0x00018a00ff147b82 */ /* 0x000e220000000a00 */
[----:B------:R-:W-:Y:S02]  /*0760*/  IMAD.MOV.U32 R8, RZ, RZ, R16 ;  /* 0x000000ffff087224 */ /* 0x000fe400078e0010 */
[----:B------:R-:W-:-:S05]  /*0770*/  IMAD.MOV.U32 R9, RZ, RZ, R17 ;  /* 0x000000ffff097224 */ /* 0x000fca00078e0011 */
[----:B------:R-:W1:Y:S08]  /*0780*/  LDC R0, c[0x0][0x630] ;  /* 0x00018c00ff007b82 */ /* 0x000e700000000800 */
[----:B------:R-:W2:Y:S01]  /*0790*/  LDC.64 R22, c[0x0][0x620] ;  /* 0x00018800ff167b82 */ /* 0x000ea20000000a00 */
[----:B0-----:R-:W-:-:S04]  /*07a0*/  ISETP.NE.U32.AND P0, PT, R20, RZ, PT ;  /* 0x000000ff1400720c */ /* 0x001fc80003f05070 */
[----:B------:R-:W-:-:S13]  /*07b0*/  ISETP.NE.AND.EX P0, PT, R21, RZ, PT, P0 ;  /* 0x000000ff1500720c */ /* 0x000fda0003f05300 */
[----:B-12---:R-:W-:Y:S05]  /*07c0*/  @!P0 BRA `(.L_x_5) ;  /* 0x0000000000288947 */ /* 0x006fea0003800000 */
[----:B------:R-:W0:Y:S02]  /*07d0*/  LDC R13, c[0x0][0x634] ;  /* 0x00018d00ff0d7b82 */ /* 0x000e240000000800 */
[----:B0-----:R-:W-:-:S05]  /*07e0*/  IADD3 R13, P0, R16, R13, RZ ;  /* 0x0000000d100d7210 */ /* 0x001fca0007f1e0ff */
[----:B------:R-:W-:-:S04]  /*07f0*/  IMAD.X R15, RZ, RZ, R17, P0 ;  /* 0x000000ffff0f7224 */ /* 0x000fc800000e0611 */
[----:B------:R-:W-:-:S04]  /*0800*/  IMAD.WIDE.U32 R8, R15, R20, RZ ;  /* 0x000000140f087225 */ /* 0x000fc800078e00ff */
[----:B------:R-:W-:-:S04]  /*0810*/  IMAD.WIDE.U32 R10, P0, R13, R21, R8 ;  /* 0x000000150d0a7225 */ /* 0x000fc80007800008 */
[----:B------:R-:W-:-:S04]  /*0820*/  IMAD.WIDE.U32 R8, R13, R20, RZ ;  /* 0x000000140d087225 */ /* 0x000fc800078e00ff */
[----:B------:R-:W-:Y:S01]  /*0830*/  IMAD.X R13, RZ, RZ, RZ, P0 ;  /* 0x000000ffff0d7224 */ /* 0x000fe200000e06ff */
[----:B------:R-:W-:Y:S01]  /*0840*/  IADD3 RZ, P0, R9, R10, RZ ;  /* 0x0000000a09ff7210 */ /* 0x000fe20007f1e0ff */
[----:B------:R-:W-:-:S04]  /*0850*/  IMAD.MOV.U32 R12, RZ, RZ, R11 ;  /* 0x000000ffff0c7224 */ /* 0x000fc800078e000b */
[----:B------:R-:W-:-:S08]  /*0860*/  IMAD.WIDE.U32.X R8, R15, R21, R12, P0 ;  /* 0x000000150f087225 */ /* 0x000fd000000e040c */
.L_x_5:
[-CC-:B------:R-:W-:Y:S01]  /*0870*/  SHF.R.U64 R99, R8, R0.reuse, R9.reuse ;  /* 0x0000000008637219 */ /* 0x180fe20000001209 */
[----:B------:R-:W0:Y:S01]  /*0880*/  LDC R12, c[0x0][0x618] ;  /* 0x00018600ff0c7b82 */ /* 0x000e220000000800 */
[----:B------:R-:W-:Y:S01]  /*0890*/  SHF.R.U32.HI R7, RZ, R0, R9 ;  /* 0x00000000ff077219 */ /* 0x000fe20000011609 */
[----:B------:R-:W-:Y:S01]  /*08a0*/  ULDC UR4, c[0x0][0x150] ;  /* 0x0000540000047ab9 */ /* 0x000fe20000000800 */
[----:B------:R-:W-:Y:S02]  /*08b0*/  IADD3 R11, P0, RZ, -R99, RZ ;  /* 0x80000063ff0b7210 */ /* 0x000fe40007f1e0ff */
[----:B------:R-:W-:-:S03]  /*08c0*/  I2FP.F32.U32 R0, R6 ;  /* 0x0000000600007245 */ /* 0x000fc60000201000 */
[----:B------:R-:W1:Y:S01]  /*08d0*/  LDC.64 R30, c[0x0][0x640] ;  /* 0x00019000ff1e7b82 */ /* 0x000e620000000a00 */
[----:B------:R-:W-:Y:S02]  /*08e0*/  IMAD.X R13, RZ, RZ, ~R7, P0 ;  /* 0x000000ffff0d7224 */ /* 0x000fe400000e0e07 */
[----:B------:R-:W-:Y:S01]  /*08f0*/  FMUL R0, R0, UR4 ;  /* 0x0000000400007c20 */ /* 0x000fe20008400000 */
[----:B------:R-:W-:Y:S01]  /*0900*/  IMAD.WIDE.U32 R8, R11, R22, R16 ;  /* 0x000000160b087225 */ /* 0x000fe200078e0010 */
[----:B------:R-:W-:-:S03]  /*0910*/  ULDC UR4, c[0x0][0x154] ;  /* 0x0000550000047ab9 */ /* 0x000fc60000000800 */
[----:B------:R-:W-:Y:S01]  /*0920*/  IMAD R10, R13, R22, RZ ;  /* 0x000000160d0a7224 */ /* 0x000fe200078e02ff */
[----:B------:R-:W2:Y:S01]  /*0930*/  LDC R7, c[0x0][0x144] ;  /* 0x00005100ff077b82 */ /* 0x000ea20000000800 */
[----:B------:R-:W3:Y:S02]  /*0940*/  F2I.U32.TRUNC.NTZ R0, R0 ;  /* 0x0000000000007305 */ /* 0x000ee4000020f000 */
[----:B------:R-:W-:-:S04]  /*0950*/  IMAD R11, R11, R23, R10 ;  /* 0x000000170b0b7224 */ /* 0x000fc800078e020a */
[----:B------:R-:W-:Y:S01]  /*0960*/  IMAD.IADD R9, R9, 0x1, R11 ;  /* 0x0000000109097824 */ /* 0x000fe200078e020b */
[----:B------:R-:W4:Y:S01]  /*0970*/  LDC R24, c[0x0][0x608] ;  /* 0x00018200ff187b82 */ /* 0x000f220000000800 */
[----:B------:R-:W-:-:S03]  /*0980*/  IMAD.MOV.U32 R11, RZ, RZ, -0x1 ;  /* 0xffffffffff0b7424 */ /* 0x000fc600078e00ff */
[-CC-:B0-----:R-:W-:Y:S02]  /*0990*/  SHF.R.U64 R22, R8, R12.reuse, R9.reuse ;  /* 0x0000000c08167219 */ /* 0x181fe40000001209 */
[----:B------:R-:W-:Y:S02]  /*09a0*/  I2FP.F32.U32 R8, R5 ;  /* 0x0000000500087245 */ /* 0x000fe40000201000 */
[----:B------:R-:W0:Y:S01]  /*09b0*/  LDC R28, c[0x0][0x658] ;  /* 0x00019600ff1c7b82 */ /* 0x000e220000000800 */
[----:B-1----:R-:W-:Y:S01]  /*09c0*/  ISETP.NE.U32.AND P0, PT, R30, RZ, PT ;  /* 0x000000ff1e00720c */ /* 0x002fe20003f05070 */
[----:B---3--:R-:W-:Y:S02]  /*09d0*/  IMAD.MOV R10, RZ, RZ, -R0 ;  /* 0x000000ffff0a7224 */ /* 0x008fe400078e0a00 */
[----:B------:R-:W-:Y:S01]  /*09e0*/  FMUL R8, R8, UR4 ;  /* 0x0000000408087c20 */ /* 0x000fe20008400000 */
[----:B------:R-:W-:Y:S02]  /*09f0*/  SHF.R.U32.HI R9, RZ, R12, R9 ;  /* 0x0000000cff097219 */ /* 0x000fe40000011609 */
[----:B------:R-:W-:Y:S01]  /*0a00*/  ISETP.NE.AND.EX P0, PT, R31, RZ, PT, P0 ;  /* 0x000000ff1f00720c */ /* 0x000fe20003f05300 */
[----:B------:R1:W3:Y:S01]  /*0a10*/  F2I.U32.TRUNC.NTZ R15, R8 ;  /* 0x00000008000f7305 */ /* 0x0002e2000020f000 */
[----:B------:R-:W1:Y:S01]  /*0a20*/  LDC R20, c[0x0][0x148] ;  /* 0x00005200ff147b82 */ /* 0x000e620000000800 */
[----:B--2---:R-:W-:-:S07]  /*0a30*/  IMAD R0, R7, R10, R6 ;  /* 0x0000000a07007224 */ /* 0x004fce00078e0206 */
[----:B------:R-:W2:Y:S01]  /*0a40*/  LDC R26, c[0x0][0x600] ;  /* 0x00018000ff1a7b82 */ /* 0x000ea20000000800 */
[-CC-:B----4-:R-:W-:Y:S02]  /*0a50*/  SHF.R.U64 R32, R22, R24.reuse, R9.reuse ;  /* 0x0000001816207219 */ /* 0x190fe40000001209 */
[----:B------:R-:W-:Y:S01]  /*0a60*/  SHF.R.U32.HI R7, RZ, R24, R9 ;  /* 0x00000018ff077219 */ /* 0x000fe20000011609 */
[----:B------:R-:W-:-:S04]  /*0a70*/  IMAD.MOV.U32 R9, RZ, RZ, 0x1 ;  /* 0x00000001ff097424 */ /* 0x000fc800078e00ff */
[----:B------:R-:W4:Y:S01]  /*0a80*/  LDC R21, c[0x0][0x648] ;  /* 0x00019200ff157b82 */ /* 0x000f220000000800 */
[-C--:B0-----:R-:W-:Y:S02]  /*0a90*/  SHF.L.U32 R6, R11, R28.reuse, RZ ;  /* 0x0000001c0b067219 */ /* 0x081fe400000006ff */
[--C-:B------:R-:W-:Y:S02]  /*0aa0*/  SHF.R.U64 R24, R32, R28, R7.reuse ;  /* 0x0000001c20187219 */ /* 0x100fe40000001207 */
[----:B------:R-:W-:Y:S02]  /*0ab0*/  LOP3.LUT R13, RZ, R6, RZ, 0x33, !PT ;  /* 0x00000006ff0d7212 */ /* 0x000fe400078e33ff */
[-C--:B------:R-:W-:Y:S01]  /*0ac0*/  SHF.R.U32.HI R7, RZ, R28.reuse, R7 ;  /* 0x0000001cff077219 */ /* 0x080fe20000011607 */
[----:B------:R-:W0:Y:S01]  /*0ad0*/  LDC R23, c[0x0][0x638] ;  /* 0x00018e00ff177b82 */ /* 0x000e220000000800 */
[----:B------:R-:W-:Y:S01]  /*0ae0*/  SHF.L.U32 R12, R9, R28, RZ ;  /* 0x0000001c090c7219 */ /* 0x000fe200000006ff */
[----:B------:R-:W-:-:S06]  /*0af0*/  IMAD.MOV.U32 R6, RZ, RZ, R24 ;  /* 0x000000ffff067224 */ /* 0x000fcc00078e0018 */
[----:B------:R-:W0:Y:S01]  /*0b00*/  LDC R101, c[0x0][0x610] ;  /* 0x00018400ff657b82 */ /* 0x000e220000000800 */
[----:B-1-3--:R-:W-:Y:S05]  /*0b10*/  @!P0 BRA `(.L_x_6) ;  /* 0x0000000000288947 */ /* 0x00afea0003800000 */
[----:B------:R-:W1:Y:S02]  /*0b20*/  LDC R11, c[0x0][0x64c] ;  /* 0x00019300ff0b7b82 */ /* 0x000e640000000800 */
[----:B-1----:R-:W-:-:S05]  /*0b30*/  IADD3 R11, P0, R24, R11, RZ ;  /* 0x0000000b180b7210 */ /* 0x002fca0007f1e0ff */
        /* <DEDUP_REMOVED lines=8> */
.L_x_6:
[----:B----4-:R-:W-:Y:S01]  /*0bc0*/  SHF.R.U64 R6, R6, R21, R7 ;  /* 0x0000001506067219 */ /* 0x010fe20000001207 */
[----:B--2---:R-:W-:Y:S01]  /*0bd0*/  VIADD R7, R26, 0xffffffff ;  /* 0xffffffff1a077836 */ /* 0x004fe20000000000 */
[----:B------:R-:W-:Y:S01]  /*0be0*/  LOP3.LUT R13, R32, R13, RZ, 0xc0, !PT ;  /* 0x0000000d200d7212 */ /* 0x000fe200078ec0ff */
[----:B------:R-:W-:Y:S02]  /*0bf0*/  IMAD.MOV R15, RZ, RZ, -R15 ;  /* 0x000000ffff0f7224 */ /* 0x000fe400078e0a0f */
[----:B------:R-:W-:Y:S02]  /*0c00*/  IMAD.MOV R8, RZ, RZ, -R6 ;  /* 0x000000ffff087224 */ /* 0x000fe400078e0a06 */
[----:B------:R-:W-:Y:S01]  /*0c10*/  IMAD R13, R12, R6, R13 ;  /* 0x000000060c0d7224 */ /* 0x000fe200078e020d */
[----:B------:R-:W-:Y:S01]  /*0c20*/  LOP3.LUT R6, R22, R7, RZ, 0xc0, !PT ;  /* 0x0000000716067212 */ /* 0x000fe200078ec0ff */
[----:B------:R-:W-:Y:S02]  /*0c30*/  @P3 IMAD R0, R20, R15, R5 ;  /* 0x0000000f14003224 */ /* 0x000fe400078e0205 */
[----:B0-----:R-:W-:-:S02]  /*0c40*/  IMAD R5, R8, R23, R24 ;  /* 0x0000001708057224 */ /* 0x001fc400078e0218 */
[----:B------:R-:W-:Y:S02]  /*0c50*/  IMAD R101, R13, R101, R0 ;  /* 0x000000650d657224 */ /* 0x000fe400078e0200 */
[----:B------:R-:W-:Y:S02]  /*0c60*/  IMAD R6, R5, R26, R6 ;  /* 0x0000001a05067224 */ /* 0x000fe400078e0206 */
[----:B------:R-:W-:-:S03]  /*0c70*/  IMAD.MOV.U32 R0, RZ, RZ, 0x1 ;  /* 0x00000001ff007424 */ /* 0x000fc600078e00ff */
[----:B------:R-:W-:Y:S02]  /*0c80*/  SEL R100, R6, R101, !P3 ;  /* 0x0000006506647207 */ /* 0x000fe40005800000 */
[----:B------:R-:W-:-:S07]  /*0c90*/  SEL R101, R101, R6, !P3 ;  /* 0x0000000665657207 */ /* 0x000fce0005800000 */
.L_x_4:
[----:B------:R-:W-:-:S08]  /*0ca0*/  NOP ;  /* 0x0000000000007918 */ /* 0x000fd00000000000 */
[----:B------:R-:W0:Y:S02]  /*0cb0*/  USETMAXREG.TRY_ALLOC.CTAPOOL UP0, 0xe8 ;  /* 0x000000e8000079c8 */ /* 0x000e240008000600 */
[----:B0-----:R-:W-:-:S13]  /*0cc0*/  PLOP3.LUT P0, PT, PT, PT, UP0, 0x80, 0x0 ;  /* 0x000000000000781c */ /* 0x001fda0003f0f008 */
[----:B------:R-:W-:Y:S05]  /*0cd0*/  @!P0 BRA `(.L_x_4) ;  /* 0xfffffffc00f08947 */ /* 0x000fea000383ffff */
[----:B------:R-:W-:Y:S01]  /*0ce0*/  ULDC.64 UR4, c[0x0][0x598] ;  /* 0x0001660000047ab9 */ /* 0x000fe20000000a00 */
[----:B------:R-:W-:Y:S01]  /*0cf0*/  ULDC.64 UR38, c[0x0][0x208] ;  /* 0x0000820000267ab9 */ /* 0x000fe20000000a00 */
[----:B------:R-:W-:-:S04]  /*0d00*/  ISETP.NE.U32.AND P0, PT, RZ, UR4, PT ;  /* 0x00000004ff007c0c */ /* 0x000fc8000bf05070 */
[----:B------:R-:W-:-:S13]  /*0d10*/  ISETP.NE.AND.EX P0, PT, RZ, UR5, PT, P0 ;  /* 0x00000005ff007c0c */ /* 0x000fda000bf05300 */
[----:B------:R-:W-:Y:S05]  /*0d20*/  @!P0 BRA `(.L_x_7) ;  /* 0x00000000001c8947 */ /* 0x000fea0003800000 */
[----:B------:R-:W0:Y:S02]  /*0d30*/  LDC.64 R6, c[0x0][0x598] ;  /* 0x00016600ff067b82 */ /* 0x000e240000000a00 */
[----:B0-----:R-:W2:Y:S02]  /*0d40*/  LDG.E.64 R6, desc[UR38][R6.64] ;  /* 0x0000002606067981 */ /* 0x001ea4000c1e1b00 */
[----:B--2---:R-:W-:-:S04]  /*0d50*/  ISETP.NE.U32.AND P0, PT, R6, RZ, PT ;  /* 0x000000ff0600720c */ /* 0x004fc80003f05070 */
[----:B------:R-:W-:-:S13]  /*0d60*/  ISETP.NE.AND.EX P0, PT, R7, RZ, PT, P0 ;  /* 0x000000ff0700720c */ /* 0x000fda0003f05300 */
[----:B------:R-:W-:Y:S05]  /*0d70*/  @!P0 BRA `(.L_x_7) ;  /* 0x0000000000088947 */ /* 0x000fea0003800000 */
[----:B------:R0:W5:Y:S01]  /*0d80*/  LD.E R19, desc[UR38][R6.64] ;  /* 0x0000002606137980 */ /* 0x000162000c101900 */
[----:B------:R-:W-:Y:S05]  /*0d90*/  BRA `(.L_x_8) ;  /* 0x0000000000247947 */ /* 0x000fea0003800000 */
.L_x_7:
[----:B------:R-:W-:Y:S02]  /*0da0*/  ULDC.64 UR4, c[0x0][0x588] ;  /* 0x0001620000047ab9 */ /* 0x000fe40000000a00 */
[----:B------:R-:W-:-:S04]  /*0db0*/  ISETP.NE.U32.AND P0, PT, RZ, UR4, PT ;  /* 0x00000004ff007c0c */ /* 0x000fc8000bf05070 */
[----:B------:R-:W-:-:S13]  /*0dc0*/  ISETP.NE.AND.EX P0, PT, RZ, UR5, PT, P0 ;  /* 0x00000005ff007c0c */ /* 0x000fda000bf05300 */
[----:B------:R-:W-:Y:S05]  /*0dd0*/  @!P0 BRA `(.L_x_9) ;  /* 0x00000000000c8947 */ /* 0x000fea0003800000 */
[----:B------:R-:W0:Y:S02]  /*0de0*/  LDC.64 R6, c[0x0][0x588] ;  /* 0x00016200ff067b82 */ /* 0x000e240000000a00 */
[----:B0-----:R1:W5:Y:S01]  /*0df0*/  LDG.E R19, desc[UR38][R6.64] ;  /* 0x0000002606137981 */ /* 0x001362000c1e1900 */
[----:B------:R-:W-:Y:S05]  /*0e00*/  BRA `(.L_x_8) ;  /* 0x0000000000087947 */ /* 0x000fea0003800000 */
.L_x_9:
[----:B------:R-:W-:Y:S02]  /*0e10*/  ULDC UR4, c[0x0][0x580] ;  /* 0x0001600000047ab9 */ /* 0x000fe40000000800 */
[----:B------:R-:W-:-:S07]  /*0e20*/  IMAD.U32 R19, RZ, RZ, UR4 ;  /* 0x00000004ff137e24 */ /* 0x000fce000f8e00ff */
.L_x_8:
[----:B------:R-:W-:Y:S02]  /*0e30*/  ULDC.64 UR4, c[0x0][0x5a0] ;  /* 0x0001680000047ab9 */ /* 0x000fe40000000a00 */
[----:B------:R-:W-:-:S04]  /*0e40*/  ISETP.NE.U32.AND P0, PT, RZ, UR4, PT ;  /* 0x00000004ff007c0c */ /* 0x000fc8000bf05070 */
[----:B------:R-:W-:-:S13]  /*0e50*/  ISETP.NE.AND.EX P0, PT, RZ, UR5, PT, P0 ;  /* 0x00000005ff007c0c */ /* 0x000fda000bf05300 */
[----:B------:R-:W-:Y:S05]  /*0e60*/  @!P0 BRA `(.L_x_10) ;  /* 0x00000000001c8947 */ /* 0x000fea0003800000 */
[----:B01----:R-:W0:Y:S02]  /*0e70*/  LDC.64 R6, c[0x0][0x5a0] ;  /* 0x00016800ff067b82 */ /* 0x003e240000000a00 */
[----:B0-----:R-:W2:Y:S02]  /*0e80*/  LDG.E.64 R6, desc[UR38][R6.64] ;  /* 0x0000002606067981 */ /* 0x001ea4000c1e1b00 */
[----:B--2---:R-:W-:-:S04]  /*0e90*/  ISETP.NE.U32.AND P0, PT, R6, RZ, PT ;  /* 0x000000ff0600720c */ /* 0x004fc80003f05070 */
[----:B------:R-:W-:-:S13]  /*0ea0*/  ISETP.NE.AND.EX P0, PT, R7, RZ, PT, P0 ;  /* 0x000000ff0700720c */ /* 0x000fda0003f05300 */
[----:B------:R-:W-:Y:S05]  /*0eb0*/  @!P0 BRA `(.L_x_10) ;  /* 0x0000000000088947 */ /* 0x000fea0003800000 */
[----:B------:R0:W5:Y:S01]  /*0ec0*/  LD.E R88, desc[UR38][R6.64] ;  /* 0x0000002606587980 */ /* 0x000162000c101900 */
[----:B------:R-:W-:Y:S05]  /*0ed0*/  BRA `(.L_x_11) ;  /* 0x0000000000247947 */ /* 0x000fea0003800000 */
.L_x_10:
[----:B------:R-:W-:Y:S02]  /*0ee0*/  ULDC.64 UR4, c[0x0][0x590] ;  /* 0x0001640000047ab9 */ /* 0x000fe40000000a00 */
[----:B------:R-:W-:-:S04]  /*0ef0*/  ISETP.NE.U32.AND P0, PT, RZ, UR4, PT ;  /* 0x00000004ff007c0c */ /* 0x000fc8000bf05070 */
[----:B------:R-:W-:-:S13]  /*0f00*/  ISETP.NE.AND.EX P0, PT, RZ, UR5, PT, P0 ;  /* 0x00000005ff007c0c */ /* 0x000fda000bf05300 */
[----:B------:R-:W-:Y:S05]  /*0f10*/  @!P0 BRA `(.L_x_12) ;  /* 0x00000000000c8947 */ /* 0x000fea0003800000 */
[----:B------:R-:W2:Y:S02]  /*0f20*/  LDC.64 R88, c[0x0][0x590] ;  /* 0x00016400ff587b82 */ /* 0x000ea40000000a00 */
[----:B--2---:R2:W5:Y:S01]  /*0f30*/  LDG.E R88, desc[UR38][R88.64] ;  /* 0x0000002658587981 */ /* 0x004562000c1e1900 */
[----:B------:R-:W-:Y:S05]  /*0f40*/  BRA `(.L_x_11) ;  /* 0x0000000000087947 */ /* 0x000fea0003800000 */
.L_x_12:
[----:B------:R-:W-:Y:S02]  /*0f50*/  ULDC UR4, c[0x0][0x584] ;  /* 0x0001610000047ab9 */ /* 0x000fe40000000800 */
[----:B------:R-:W-:-:S07]  /*0f60*/  IMAD.U32 R88, RZ, RZ, UR4 ;  /* 0x00000004ff587e24 */ /* 0x000fce000f8e00ff */
.L_x_11:
[----:B------:R-:W-:-:S13]  /*0f70*/  LOP3.LUT P0, RZ, R0, 0xff, RZ, 0xc0, !PT ;  /* 0x000000ff00ff7812 */ /* 0x000fda000780c0ff */
[----:B------:R-:W-:Y:S05]  /*0f80*/  @!P0 EXIT ;  /* 0x000000000000894d */ /* 0x000fea0003800000 */
[----:B------:R-:W3:Y:S01]  /*0f90*/  LDC R90, c[0x0][0x658] ;  /* 0x00019600ff5a7b82 */ /* 0x000ee20000000800 */
[----:B------:R-:W-:Y:S01]  /*0fa0*/  ULDC.64 UR6, c[0x0][0x288] ;  /* 0x0000a20000067ab9 */ /* 0x000fe20000000a00 */
[----:B------:R-:W-:Y:S01]  /*0fb0*/  LOP3.LUT R14, R14, 0x1, RZ, 0xc0, !PT ;  /* 0x000000010e0e7812 */ /* 0x000fe200078ec0ff */
[----:B------:R-:W-:Y:S01]  /*0fc0*/  UIADD3 UR4, UR7, 0x3f, URZ ;  /* 0x0000003f07047890 */ /* 0x000fe2000fffe03f */
[----:B------:R-:W-:Y:S01]  /*0fd0*/  SHF.R.U32.HI R0, RZ, 0x2, R3 ;  /* 0x00000002ff007819 */ /* 0x000fe20000011603 */
[----:B01----:R-:W-:Y:S01]  /*0fe0*/  IMAD.MOV.U32 R7, RZ, RZ, -0x1 ;  /* 0xffffffffff077424 */ /* 0x003fe200078e00ff */
[----:B------:R-:W-:Y:S01]  /*0ff0*/  SHF.R.U32.HI R4, RZ, 0x1, R4 ;  /* 0x00000001ff047819 */ /* 0x000fe20000011604 */
[----:B------:R-:W-:Y:S01]  /*1000*/  USHF.R.S32.HI UR5, URZ, 0x1f, UR4 ;  /* 0x0000001f3f057899 */ /* 0x000fe20008011404 */
[----:B------:R-:W0:Y:S01]  /*1010*/  LDC.64 R92, c[0x0][0x5c8] ;  /* 0x00017200ff5c7b82 */ /* 0x000e220000000a00 */
[----:B------:R-:W-:Y:S01]  /*1020*/  IMAD.SHL.U32 R5, R14, 0x40, RZ ;  /* 0x000000400e057824 */ /* 0x000fe200078e00ff */
[----:B------:R-:W-:Y:S01]  /*1030*/  LOP3.LUT R0, R0, 0x7, RZ, 0xc0, !PT ;  /* 0x0000000700007812 */ /* 0x000fe200078ec0ff */
[----:B------:R-:W-:Y:S01]  /*1040*/  ULEA.HI UR5, UR5, UR4, URZ, 0x6 ;  /* 0x0000000405057291 */ /* 0x000fe2000f8f303f */
[----:B------:R-:W-:Y:S01]  /*1050*/  LOP3.LUT R23, R4, 0x30, RZ, 0xc0, !PT ;  /* 0x0000003004177812 */ /* 0x000fe200078ec0ff */
[----:B------:R-:W-:Y:S01]  /*1060*/  IMAD.MOV.U32 R9, RZ, RZ, 0x1 ;  /* 0x00000001ff097424 */ /* 0x000fe200078e00ff */
[--C-:B------:R-:W-:Y:S01]  /*1070*/  LOP3.LUT R22, R5, 0x40, R0.reuse, 0xe2, !PT ;  /* 0x0000004005167812 */ /* 0x100fe200078ee200 */
[----:B------:R-:W-:Y:S01]  /*1080*/  USHF.R.S32.HI UR43, URZ, 0x6, UR5 ;  /* 0x000000063f2b7899 */ /* 0x000fe20008011405 */
[----:B------:R-:W1:Y:S01]  /*1090*/  LDC R95, c[0x0][0x600] ;  /* 0x00018000ff5f7b82 */ /* 0x000e620000000800 */
[-C--:B------:R-:W-:Y:S01]  /*10a0*/  IADD3 R5, RZ, -R23.reuse, -R0 ;  /* 0x80000017ff057210 */ /* 0x080fe20007ffe800 */
[----:B------:R-:W-:Y:S01]  /*10b0*/  IMAD.U32 R6, RZ, RZ, UR6 ;  /* 0x00000006ff067e24 */ /* 0x000fe2000f8e00ff */
[C---:B--2---:R-:W-:Y:S01]  /*10c0*/  LOP3.LUT R89, R3.reuse, 0x3, RZ, 0xc0, !PT ;  /* 0x0000000303597812 */ /* 0x044fe200078ec0ff */
[----:B------:R-:W-:Y:S01]  /*10d0*/  UISETP.LT.AND UP0, UPT, UR43, 0x1, UPT ;  /* 0x000000012b00788c */ /* 0x000fe2000bf01270 */
[----:B------:R-:W-:Y:S01]  /*10e0*/  LOP3.LUT R94, R3, 0x80, RZ, 0xc0, !PT ;  /* 0x00000080035e7812 */ /* 0x000fe200078ec0ff */
[----:B------:R-:W-:Y:S01]  /*10f0*/  IMAD R5, R14, -0x40, R5 ;  /* 0xffffffc00e057824 */ /* 0x000fe200078e0205 */
[----:B------:R-:W-:Y:S01]  /*1100*/  ULDC UR4, c[0x0][0x284] ;  /* 0x0000a10000047ab9 */ /* 0x000fe20000000800 */
[-C--:B---3--:R-:W-:Y:S01]  /*1110*/  SHF.L.U32 R7, R7, R90.reuse, RZ ;  /* 0x0000005a07077219 */ /* 0x088fe200000006ff */
[----:B------:R-:W-:Y:S01]  /*1120*/  USEL UR44, UR43, 0x1, UP0 ;  /* 0x000000012b2c7887 */ /* 0x000fe20008000000 */
[----:B------:R-:W-:Y:S01]  /*1130*/  LOP3.LUT R22, R22, R23, RZ, 0xfc, !PT ;  /* 0x0000001716167212 */ /* 0x000fe200078efcff */
[----:B------:R-:W-:Y:S01]  /*1140*/  IMAD R89, R89, -0x2, R6 ;  /* 0xfffffffe59597824 */ /* 0x000fe200078e0206 */
[----:B------:R-:W-:Y:S01]  /*1150*/  SHF.L.U32 R90, R9, R90, RZ ;  /* 0x0000005a095a7219 */ /* 0x000fe200000006ff */
[----:B------:R-:W-:Y:S01]  /*1160*/  VIADD R97, R5, UR4 ;  /* 0x0000000405617c36 */ /* 0x000fe20008000000 */
[----:B------:R-:W-:Y:S01]  /*1170*/  LOP3.LUT R98, R18, 0x1, RZ, 0xfc, !PT ;  /* 0x0000000112627812 */ /* 0x000fe200078efcff */
[----:B------:R-:W-:Y:S01]  /*1180*/  IMAD.MOV.U32 R23, RZ, RZ, RZ ;  /* 0x000000ffff177224 */ /* 0x000fe200078e00ff */
[C---:B0-----:R-:W-:Y:S01]  /*1190*/  SHF.L.U64.HI R91, R92.reuse, 0x3, R93 ;  /* 0x000000035c5b7819 */ /* 0x041fe2000001025d */
[----:B------:R-:W-:Y:S01]  /*11a0*/  IMAD.SHL.U32 R92, R92, 0x8, RZ ;  /* 0x000000085c5c7824 */ /* 0x000fe200078e00ff */
[----:B------:R-:W-:Y:S01]  /*11b0*/  SHF.R.U32.HI R94, RZ, 0x7, R94 ;  /* 0x00000007ff5e7819 */ /* 0x000fe2000001165e */
[----:B------:R-:W-:Y:S01]  /*11c0*/  IMAD.SHL.U32 R93, R3, 0x2, RZ ;  /* 0x00000002035d7824 */ /* 0x000fe200078e00ff */
[----:B------:R-:W-:Y:S01]  /*11d0*/  LOP3.LUT R96, RZ, R7, RZ, 0x33, !PT ;  /* 0x00000007ff607212 */ /* 0x000fe200078e33ff */
[----:B------:R-:W-:Y:S01]  /*11e0*/  UIADD3 UR44, UR43, -UR44, URZ ;  /* 0x8000002c2b2c7290 */ /* 0x000fe2000fffe03f */
[----:B------:R-:W-:Y:S01]  /*11f0*/  UMOV UR40, URZ ;  /* 0x0000003f00287c82 */ /* 0x000fe20008000000 */
[----:B-1----:R-:W-:Y:S01]  /*1200*/  VIADD R95, R95, 0xffffffff ;  /* 0xffffffff5f5f7836 */ /* 0x002fe20000000000 */
[----:B------:R-:W-:-:S09]  /*1210*/  UMOV UR41, URZ ;  /* 0x0000003f00297c82 */ /* 0x000fd20008000000 */
.L_x_158:
[----:B0-----:R-:W0:Y:S01]  /*1220*/  SHFL.IDX PT, R0, R94, RZ, 0x1f ;  /* 0x00001fff5e007589 */ /* 0x001e2200000e0000 */
[----:B-1----:R-:W1:Y:S01]  /*1230*/  S2UR UR7, SR_CgaCtaId ;  /* 0x00000000000779c3 */ /* 0x002e620000008800 */
[----:B------:R-:W-:Y:S01]  /*1240*/  UMOV UR6, 0x400 ;  /* 0x0000040000067882 */ /* 0x000fe20000000000 */
[----:B0-----:R-:W-:Y:S01]  /*1250*/  R2UR UR4, R0 ;  /* 0x00000000000472ca */ /* 0x001fe200000e0000 */
[----:B-1----:R-:W-:-:S12]  /*1260*/  ULEA UR46, UR7, UR6, 0x18 ;  /* 0x00000006072e7291 */ /* 0x002fd8000f8ec03f */
[----:B------:R-:W-:-:S04]  /*1270*/  ULEA.HI UR5, UR4, UR4, URZ, 0x1 ;  /* 0x0000000404057291 */ /* 0x000fc8000f8f083f */
[----:B------:R-:W-:-:S04]  /*1280*/  ULOP3.LUT UR5, UR5, 0x7fffe, URZ, 0xc0, !UPT ;  /* 0x0007fffe05057892 */ /* 0x000fc8000f8ec03f */
[----:B------:R-:W-:-:S03]  /*1290*/  UIADD3 UR5, UR4, -UR5, URZ ;  /* 0x8000000504057290 */ /* 0x000fc6000fffe03f */
[----:B------:R-:W-:Y:S01]  /*12a0*/  ULDC UR4, c[0x0][0x28c] ;  /* 0x0000a30000047ab9 */ /* 0x000fe20000000800 */
[----:B------:R-:W-:Y:S01]  /*12b0*/  ULEA UR5, UR5, UR46, 0xd ;  /* 0x0000002e05057291 */ /* 0x000fe2000f8e683f */
[----:B------:R-:W-:-:S03]  /*12c0*/  ISETP.LT.AND P0, PT, RZ, UR4, PT ;  /* 0x00000004ff007c0c */ /* 0x000fc6000bf01270 */
[----:B------:R-:W-:-:S04]  /*12d0*/  UIADD3 UR5, UR5, 0x180, URZ ;  /* 0x0000018005057890 */ /* 0x000fc8000fffe03f */
[----:B------:R-:W-:-:S04]  /*12e0*/  USHF.R.U32.HI UR5, URZ, 0x4, UR5 ;  /* 0x000000043f057899 */ /* 0x000fc80008011605 */
[----:B------:R-:W-:Y:S02]  /*12f0*/  ULOP3.LUT UR45, UR5, 0x3fff, URZ, 0xc0, !UPT ;  /* 0x00003fff052d7892 */ /* 0x000fe4000f8ec03f */
[----:B--2345:R-:W-:Y:S10]  /*1300*/  @P0 BRA `(.L_x_13) ;  /* 0x0000000000400947 */ /* 0x03cff40003800000 */
[----:B------:R-:W-:Y:S01]  /*1310*/  MOV R0, 0x0 ;  /* 0x0000000000007802 */ /* 0x000fe20000000f00 */
[----:B------:R-:W-:Y:S01]  /*1320*/  ULDC.64 UR4, c[0x4][0x68] ;  /* 0x01001a0000047ab9 */ /* 0x000fe20000000a00 */
[----:B------:R-:W-:Y:S01]  /*1330*/  ULDC.64 UR6, c[0x4][0x8] ;  /* 0x0100020000067ab9 */ /* 0x000fe20000000a00 */
[----:B------:R-:W-:Y:S01]  /*1340*/  IMAD.U32 R4, RZ, RZ, UR4 ;  /* 0x00000004ff047e24 */ /* 0x000fe2000f8e00ff */
[----:B------:R0:W1:Y:S01]  /*1350*/  LDC.64 R14, c[0x4][R0] ;  /* 0x01000000000e7b82 */ /* 0x0000620000000a00 */
[----:B------:R-:W-:Y:S01]  /*1360*/  IMAD.U32 R5, RZ, RZ, UR5 ;  /* 0x00000005ff057e24 */ /* 0x000fe2000f8e00ff */
[----:B------:R-:W-:Y:S01]  /*1370*/  ULDC.64 UR4, c[0x4][0x70] ;  /* 0x01001c0000047ab9 */ /* 0x000fe20000000a00 */
[----:B------:R-:W-:Y:S02]  /*1380*/  IMAD.U32 R10, RZ, RZ, UR6 ;  /* 0x00000006ff0a7e24 */ /* 0x000fe4000f8e00ff */
[----:B------:R-:W-:Y:S02]  /*1390*/  IMAD.U32 R6, RZ, RZ, UR4 ;  /* 0x00000004ff067e24 */ /* 0x000fe4000f8e00ff */
[----:B------:R-:W-:-:S02]  /*13a0*/  IMAD.U32 R7, RZ, RZ, UR5 ;  /* 0x00000005ff077e24 */ /* 0x000fc4000f8e00ff */
[----:B------:R-:W-:Y:S02]  /*13b0*/  IMAD.U32 R11, RZ, RZ, UR7 ;  /* 0x00000007ff0b7e24 */ /* 0x000fe4000f8e00ff */
[----:B------:R-:W-:Y:S02]  /*13c0*/  IMAD.MOV.U32 R8, RZ, RZ, 0x1e1 ;  /* 0x000001e1ff087424 */ /* 0x000fe400078e00ff */
[----:B------:R-:W-:Y:S02]  /*13d0*/  IMAD.MOV.U32 R12, RZ, RZ, 0x1 ;  /* 0x00000001ff0c7424 */ /* 0x000fe400078e00ff */
[----:B0-----:R-:W-:-:S07]  /*13e0*/  IMAD.MOV.U32 R13, RZ, RZ, RZ ;  /* 0x000000ffff0d7224 */ /* 0x001fce00078e00ff */
[----:B------:R-:W-:-:S07]  /*13f0*/  LEPC R20, `(.L_x_13) ;  /* 0x000000001014794e */ /* 0x000fce0000000000 */
[----:B-1---5:R-:W-:Y:S05]  /*1400*/  CALL.ABS.NOINC R14 ;  /* 0x000000000e007343 */ /* 0x022fea0003c00000 */
.L_x_13:
[----:B------:R-:W-:-:S13]  /*1410*/  ISETP.NE.AND P0, PT, R98, 0x3, PT ;  /* 0x000000036200780c */ /* 0x000fda0003f05270 */
[----:B------:R-:W-:Y:S05]  /*1420*/  @!P0 BRA `(.L_x_14) ;  /* 0x0000000000048947 */ /* 0x000fea0003800000 */
[----:B------:R-:W-:Y:S01]  /*1430*/  BPT.TRAP 0x1 ;  /* 0x000000040000795c */ /* 0x000fe20000300000 */
.L_x_14:
[----:B------:R-:W-:Y:S02]  /*1440*/  IMAD.U32 R3, RZ, RZ, UR41 ;  /* 0x00000029ff037e24 */ /* 0x000fe4000f8e00ff */
[----:B------:R-:W-:-:S03]  /*1450*/  IMAD.U32 R0, RZ, RZ, UR40 ;  /* 0x00000028ff007e24 */ /* 0x000fc6000f8e00ff */
[----:B------:R-:W-:Y:S02]  /*1460*/  LEA R3, R3, UR46, 0x3 ;  /* 0x0000002e03037c11 */ /* 0x000fe4000f8e18ff */
[----:B------:R-:W-:-:S04]  /*1470*/  SHF.L.U32 R0, R0, 0x1f, RZ ;  /* 0x0000001f00007819 */ /* 0x000fc800000006ff */
[----:B------:R0:W1:Y:S01]  /*1480*/  SYNCS.PHASECHK.TRANS64.TRYWAIT P1, [R3+URZ], R0 ;  /* 0x00000000030075a7 */ /* 0x000062000802017f */
[----:B------:R-:W-:Y:S05]  /*1490*/  @!P0 BRA `(.L_x_15) ;  /* 0x0000000000048947 */ /* 0x000fea0003800000 */
[----:B------:R-:W-:Y:S01]  /*14a0*/  BPT.TRAP 0x1 ;  /* 0x000000040000795c */ /* 0x000fe20000300000 */
.L_x_15:
[----:B------:R-:W-:-:S05]  /*14b0*/  IMAD.U32 R4, RZ, RZ, UR44 ;  /* 0x0000002cff047e24 */ /* 0x000fca000f8e00ff */
[----:B------:R-:W-:Y:S01]  /*14c0*/  ISETP.GE.AND P2, PT, R4, 0x1, PT ;  /* 0x000000010400780c */ /* 0x000fe20003f46270 */
[----:B-1----:R-:W-:-:S12]  /*14d0*/  @P1 BRA `(.L_x_16) ;  /* 0x0000000000081947 */ /* 0x002fd80003800000 */
[----:B------:R-:W1:Y:S02]  /*14e0*/  SYNCS.PHASECHK.TRANS64.TRYWAIT P1, [R3+URZ], R0 ;  /* 0x00000000030075a7 */ /* 0x000e64000802017f */
[----:B-1----:R-:W-:Y:S05]  /*14f0*/  @!P1 BRA `(.L_x_17) ;  /* 0x00000068003c9947 */ /* 0x002fea0003800000 */
.L_x_16:
[----:B------:R-:W-:Y:S05]  /*1500*/  WARPSYNC.ALL ;  /* 0x0000000000007948 */ /* 0x000fea0003800000 */
[----:B------:R-:W-:Y:S01]  /*1510*/  UIADD3 UR4, UR46, 0x1c180, URZ ;  /* 0x0001c1802e047890 */ /* 0x000fe2000fffe03f */
[----:B------:R-:W-:Y:S01]  /*1520*/  WARPGROUP.ARRIVE ;  /* 0x00000000000079c5 */ /* 0x000fe20000000000 */
[----:B------:R-:W-:Y:S02]  /*1530*/  ULEA UR5, UR41, UR45, 0xa ;  /* 0x0000002d29057291 */ /* 0x000fe4000f8e503f */
[----:B------:R-:W-:Y:S01]  /*1540*/  USHF.R.U32.HI UR4, URZ, 0x4, UR4 ;  /* 0x000000043f047899 */ /* 0x000fe20008011604 */
[----:B------:R-:W-:Y:S01]  /*1550*/  UMOV UR9, 0x40000040 ;  /* 0x4000004000097882 */ /* 0x000fe20000000000 */
[----:B------:R-:W-:-:S02]  /*1560*/  UMOV UR11, 0x40000040 ;  /* 0x40000040000b7882 */ /* 0x000fc40000000000 */
[----:B------:R-:W-:Y:S01]  /*1570*/  ULOP3.LUT UR4, UR4, 0x3fff, URZ, 0xc0, !UPT ;  /* 0x00003fff04047892 */ /* 0x000fe2000f8ec03f */
[----:B------:R-:W-:-:S03]  /*1580*/  UMOV UR8, UR5 ;  /* 0x0000000500087c82 */ /* 0x000fc60008000000 */
[----:B------:R-:W-:-:S04]  /*1590*/  ULOP3.LUT UR4, UR4, 0x2000000, URZ, 0xfc, !UPT ;  /* 0x0200000004047892 */ /* 0x000fc8000f8efc3f */
[----:B------:R-:W-:-:S07]  /*15a0*/  ULEA UR6, UR41, UR4, 0xa ;  /* 0x0000000429067291 */ /* 0x000fce000f8e503f */
[----:B------:R-:W-:Y:S02]  /*15b0*/  UMOV UR10, UR6 ;  /* 0x00000006000a7c82 */ /* 0x000fe40008000000 */
[----:B------:R-:W-:Y:S01]  /*15c0*/  HGMMA.64x128x16.F32 R24, gdesc[UR8].tnspA.tnspB, RZ, !UPT, gsb0 ;  /* 0x61e00000081879f0 */ /* 0x000fe2000c0008ff */
[----:B------:R-:W-:Y:S02]  /*15d0*/  UIADD3 UR8, UR5, 0x80, URZ ;  /* 0x0000008005087890 */ /* 0x000fe4000fffe03f */
[----:B------:R-:W-:Y:S01]  /*15e0*/  UIADD3 UR10, UR6, 0x80, URZ ;  /* 0x00000080060a7890 */ /* 0x000fe2000fffe03f */
[----:B------:R-:W-:Y:S01]  /*15f0*/  UMOV UR9, 0x40000040 ;  /* 0x4000004000097882 */ /* 0x000fe20000000000 */
[----:B------:R-:W-:Y:S01]  /*1600*/  UMOV UR11, 0x40000040 ;  /* 0x40000040000b7882 */ /* 0x000fe20000000000 */
[----:B------:R-:W-:Y:S02]  /*1610*/  WARPGROUP.DEPBAR.LE gsb0, 0x0 ;  /* 0x00008000000079c5 */ /* 0x000fe40000010000 */
[----:B------:R-:W-:-:S06]  /*1620*/  WARPGROUP.ARRIVE ;  /* 0x00000000000079c5 */ /* 0x000fcc0000000000 */
[----:B------:R-:W-:Y:S01]  /*1630*/  HGMMA.64x128x16.F32 R24, gdesc[UR8].tnspA.tnspB, R24, gsb0 ;  /* 0x61e00000081879f0 */ /* 0x000fe20008000818 */
        /* <DEDUP_REMOVED lines=13> */
[----:B------:R-:W-:Y:S03]  /*1710*/  HGMMA.64x128x16.F32 R24, gdesc[UR8].tnspA.tnspB, R24, gsb0 ;  /* 0x61e00000081879f0 */ /* 0x000fe60008000818 */
[----:B------:R-:W-:Y:S02]  /*1720*/  WARPGROUP.DEPBAR.LE gsb0, 0x0 ;  /* 0x00008000000079c5 */ /* 0x000fe40000010000 */
[----:B------:R-:W-:Y:S05]  /*1730*/  @!P2 BRA `(.L_x_18) ;  /* 0x00000004001ca947 */ /* 0x000fea0003800000 */
[----:B------:R-:W-:Y:S01]  /*1740*/  UIADD3 UR5, UR41, 0x1, URZ ;  /* 0x0000000129057890 */ /* 0x000fe2000fffe03f */
[----:B01----:R-:W-:-:S03]  /*1750*/  IMAD.U32 R0, RZ, RZ, UR44 ;  /* 0x0000002cff007e24 */ /* 0x003fc6000f8e00ff */
[----:B------:R-:W-:-:S04]  /*1760*/  UISETP.NE.AND UP0, UPT, UR5, 0x7, UPT ;  /* 0x000000070500788c */ /* 0x000fc8000bf05270 */
[----:B------:R-:W-:Y:S02]  /*1770*/  USEL UR6, URZ, 0x1, UP0 ;  /* 0x000000013f067887 */ /* 0x000fe40008000000 */
[----:B------:R-:W-:Y:S02]  /*1780*/  USEL UR5, UR5, URZ, UP0 ;  /* 0x0000003f05057287 */ /* 0x000fe40008000000 */
[----:B------:R-:W-:-:S06]  /*1790*/  ULOP3.LUT UR6, UR40, UR6, URZ, 0x3c, !UPT ;  /* 0x0000000628067292 */ /* 0x000fcc000f8e3c3f */
[----:B------:R-:W-:Y:S01]  /*17a0*/  IMAD.U32 R5, RZ, RZ, UR6 ;  /* 0x00000006ff057e24 */ /* 0x000fe2000f8e00ff */
[----:B------:R-:W-:-:S06]  /*17b0*/  UMOV UR6, UR41 ;  /* 0x0000002900067c82 */ /* 0x000fcc0008000000 */
.L_x_25:
[----:B01----:R-:W-:Y:S05]  /*17c0*/  @!P0 BRA `(.L_x_19) ;  /* 0x0000000000048947 */ /* 0x003fea0003800000 */
[----:B------:R-:W-:Y:S01]  /*17d0*/  BPT.TRAP 0x1 ;  /* 0x000000040000795c */ /* 0x000fe20000300000 */
.L_x_19:
[----:B------:R-:W0:Y:S01]  /*17e0*/  S2UR UR8, SR_CgaCtaId ;  /* 0x00000000000879c3 */ /* 0x000e220000008800 */
[----:B------:R-:W-:Y:S01]  /*17f0*/  UMOV UR7, 0x400 ;  /* 0x0000040000077882 */ /* 0x000fe20000000000 */
[----:B------:R-:W-:Y:S01]  /*1800*/  SHF.L.U32 R3, R5, 0x1f, RZ ;  /* 0x0000001f05037819 */ /* 0x000fe200000006ff */
[----:B0-----:R-:W-:-:S04]  /*1810*/  ULEA UR13, UR8, UR7, 0x18 ;  /* 0x00000007080d7291 */ /* 0x001fc8000f8ec03f */
[----:B------:R-:W-:-:S09]  /*1820*/  ULEA UR7, UR5, UR13, 0x3 ;  /* 0x0000000d05077291 */ /* 0x000fd2000f8e183f */
[----:B------:R0:W1:Y:S01]  /*1830*/  SYNCS.PHASECHK.TRANS64.TRYWAIT P1, [UR7], R3 ;  /* 0x00000003ff0075a7 */ /* 0x0000620008020147 */
[----:B------:R-:W-:Y:S05]  /*1840*/  @!P0 BRA `(.L_x_20) ;  /* 0x0000000000048947 */ /* 0x000fea0003800000 */
[----:B------:R-:W-:Y:S01]  /*1850*/  BPT.TRAP 0x1 ;  /* 0x000000040000795c */ /* 0x000fe20000300000 */
.L_x_20:
[----:B-1----:R-:W-:Y:S05]  /*1860*/  @P1 BRA `(.L_x_21) ;  /* 0x0000000000081947 */ /* 0x002fea0003800000 */
[----:B------:R-:W1:Y:S02]  /*1870*/  SYNCS.PHASECHK.TRANS64.TRYWAIT P1, [UR7], R3 ;  /* 0x00000003ff0075a7 */ /* 0x000e640008020147 */
[----:B-1----:R-:W-:Y:S05]  /*1880*/  @!P1 BRA `(.L_x_22) ;  /* 0x00000064006c9947 */ /* 0x002fea0003800000 */
.L_x_21:
[----:B------:R-:W-:Y:S01]  /*1890*/  ULEA UR7, UR5, UR45, 0xa ;  /* 0x0000002d05077291 */ /* 0x000fe2000f8e503f */
[----:B------:R-:W-:Y:S01]  /*18a0*/  WARPGROUP.ARRIVE ;  /* 0x00000000000079c5 */ /* 0x000fe20000000000 */
[----:B------:R-:W-:Y:S01]  /*18b0*/  ULEA UR12, UR5, UR4, 0xa ;  /* 0x00000004050c7291 */ /* 0x000fe2000f8e503f */
[----:B------:R-:W-:Y:S01]  /*18c0*/  UMOV UR9, 0x40000040 ;  /* 0x4000004000097882 */ /* 0x000fe20000000000 */
[----:B------:R-:W-:-:S03]  /*18d0*/  UMOV UR11, 0x40000040 ;  /* 0x40000040000b7882 */ /* 0x000fc60000000000 */
[----:B------:R-:W-:Y:S02]  /*18e0*/  UMOV UR8, UR7 ;  /* 0x0000000700087c82 */ /* 0x000fe40008000000 */
[----:B------:R-:W-:Y:S02]  /*18f0*/  UMOV UR10, UR12 ;  /* 0x0000000c000a7c82 */ /* 0x000fe40008000000 */
[----:B------:R-:W-:Y:S01]  /*1900*/  HGMMA.64x128x16.F32 R24, gdesc[UR8].tnspA.tnspB, R24, gsb0 ;  /* 0x61e00000081879f0 */ /* 0x000fe20008000818 */
[----:B------:R-:W-:Y:S02]  /*1910*/  UIADD3 UR8, UR7, 0x80, URZ ;  /* 0x0000008007087890 */ /* 0x000fe4000fffe03f */
[----:B------:R-:W-:Y:S01]  /*1920*/  UIADD3 UR10, UR12, 0x80, URZ ;  /* 0x000000800c0a7890 */ /* 0x000fe2000fffe03f */
[----:B------:R-:W-:Y:S01]  /*1930*/  UMOV UR9, 0x40000040 ;  /* 0x4000004000097882 */ /* 0x000fe20000000000 */
[----:B------:R-:W-:Y:S01]  /*1940*/  UMOV UR11, 0x40000040 ;  /* 0x40000040000b7882 */ /* 0x000fe20000000000 */
[----:B------:R-:W-:-:S02]  /*1950*/  WARPGROUP.DEPBAR.LE gsb0, 0x0 ;  /* 0x00008000000079c5 */ /* 0x000fc40000010000 */
        /* <DEDUP_REMOVED lines=18> */
[----:B------:R-:W-:Y:S01]  /*1a80*/  BPT.TRAP 0x1 ;  /* 0x000000040000795c */ /* 0x000fe20000300000 */
.L_x_23:
[----:B------:R-:W-:Y:S01]  /*1a90*/  ULEA UR7, UR6, UR13, 0x3 ;  /* 0x0000000d06077291 */ /* 0x000fe2000f8e183f */
[----:B------:R-:W-:-:S03]  /*1aa0*/  ISETP.GT.U32.AND P1, PT, R18, 0x1, PT ;  /* 0x000000011200780c */ /* 0x000fc60003f24070 */
[----:B------:R-:W-:-:S04]  /*1ab0*/  UIADD3 UR7, UR7, 0x38, URZ ;  /* 0x0000003807077890 */ /* 0x000fc8000fffe03f */
[----:B------:R-:W-:-:S09]  /*1ac0*/  UPRMT UR7, URZ, 0x654, UR7 ;  /* 0x000006543f077896 */ /* 0x000fd20008000007 */
[----:B------:R-:W-:Y:S01]  /*1ad0*/  SYNCS.ARRIVE.TRANS64.RED.A1T0 RZ, [UR7], RZ ;  /* 0x000000ffffff79a7 */ /* 0x000fe20008100407 */
[----:B------:R-:W-:Y:S05]  /*1ae0*/  @P1 BRA `(.L_x_24) ;  /* 0x0000000000041947 */ /* 0x000fea0003800000 */
[----:B------:R-:W-:Y:S01]  /*1af0*/  BPT.TRAP 0x1 ;  /* 0x000000040000795c */ /* 0x000fe20000300000 */
.L_x_24:
[----:B------:R-:W-:Y:S01]  /*1b00*/  UIADD3 UR5, UR5, 0x1, URZ ;  /* 0x0000000105057890 */ /* 0x000fe2000fffe03f */
[C---:B------:R-:W-:Y:S01]  /*1b10*/  ISETP.GT.AND P1, PT, R0.reuse, 0x1, PT ;  /* 0x000000010000780c */ /* 0x040fe20003f24270 */
[----:B------:R-:W-:Y:S01]  /*1b20*/  UIADD3 UR6, UR6, 0x1, URZ ;  /* 0x0000000106067890 */ /* 0x000fe2000fffe03f */
[----:B------:R-:W-:Y:S01]  /*1b30*/  VIADD R0, R0, 0xffffffff ;  /* 0xffffffff00007836 */ /* 0x000fe20000000000 */
[----:B------:R-:W-:Y:S02]  /*1b40*/  UISETP.NE.AND UP0, UPT, UR5, 0x7, UPT ;  /* 0x000000070500788c */ /* 0x000fe4000bf05270 */
[----:B------:R-:W-:Y:S02]  /*1b50*/  UISETP.NE.AND UP1, UPT, UR6, 0x7, UPT ;  /* 0x000000070600788c */ /* 0x000fe4000bf25270 */
[----:B------:R-:W-:Y:S02]  /*1b60*/  USEL UR7, URZ, 0x1, UP0 ;  /* 0x000000013f077887 */ /* 0x000fe40008000000 */
[----:B------:R-:W-:-:S02]  /*1b70*/  USEL UR5, UR5, URZ, UP0 ;  /* 0x0000003f05057287 */ /* 0x000fc40008000000 */
[----:B------:R-:W-:Y:S02]  /*1b80*/  USEL UR6, UR6, URZ, UP1 ;  /* 0x0000003f06067287 */ /* 0x000fe40008800000 */
[----:B------:R-:W-:Y:S01]  /*1b90*/  LOP3.LUT R5, R5, UR7, RZ, 0x3c, !PT ;  /* 0x0000000705057c12 */ /* 0x000fe2000f8e3cff */
[----:B------:R-:W-:Y:S09]  /*1ba0*/  @P1 BRA `(.L_x_25) ;  /* 0xfffffffc00041947 */ /* 0x000ff2000383ffff */
.L_x_18:
[----:B01----:R-:W0:Y:S02]  /*1bb0*/  LDC R0, c[0x0][0x28c] ;  /* 0x0000a300ff007b82 */ /* 0x003e240000000800 */
[----:B0-----:R-:W-:-:S13]  /*1bc0*/  ISETP.GE.AND P1, PT, R0, 0x1, PT ;  /* 0x000000010000780c */ /* 0x001fda0003f26270 */
[----:B------:R-:W-:Y:S05]  /*1bd0*/  @!P1 BRA `(.L_x_26) ;  /* 0x0000000000489947 */ /* 0x000fea0003800000 */
[----:B------:R-:W-:Y:S05]  /*1be0*/  @!P0 BRA `(.L_x_27) ;  /* 0x0000000000048947 */ /* 0x000fea0003800000 */
[----:B------:R-:W-:Y:S01]  /*1bf0*/  BPT.TRAP 0x1 ;  /* 0x000000040000795c */ /* 0x000fe20000300000 */
.L_x_27:
[----:B------:R-:W0:Y:S01]  /*1c00*/  S2UR UR7, SR_CgaCtaId ;  /* 0x00000000000779c3 */ /* 0x000e220000008800 */
[----:B------:R-:W-:Y:S01]  /*1c10*/  UIADD3 UR6, UR44, UR41, URZ ;  /* 0x000000292c067290 */ /* 0x000fe2000fffe03f */
[----:B------:R-:W-:-:S03]  /*1c20*/  ISETP.GT.U32.AND P0, PT, R18, 0x1, PT ;  /* 0x000000011200780c */ /* 0x000fc60003f04070 */
[----:B------:R-:W-:-:S04]  /*1c30*/  UIMAD.WIDE.U32 UR4, UR6, 0x24924925, URZ ;  /* 0x24924925060478a5 */ /* 0x000fc8000f8e003f */
[----:B------:R-:W-:-:S04]  /*1c40*/  UIADD3 UR4, UR6, -UR5, URZ ;  /* 0x8000000506047290 */ /* 0x000fc8000fffe03f */
[----:B------:R-:W-:-:S03]  /*1c50*/  ULEA.HI UR4, UR4, UR5, URZ, 0x1f ;  /* 0x0000000504047291 */ /* 0x000fc6000f8ff83f */
[----:B------:R-:W-:Y:S01]  /*1c60*/  UMOV UR5, 0x400 ;  /* 0x0000040000057882 */ /* 0x000fe20000000000 */
[----:B------:R-:W-:-:S04]  /*1c70*/  USHF.R.U32.HI UR4, URZ, 0x2, UR4 ;  /* 0x000000023f047899 */ /* 0x000fc80008011604 */
[----:B------:R-:W-:Y:S02]  /*1c80*/  UIMAD UR4, UR4, -0x7, UR6 ;  /* 0xfffffff9040478a4 */ /* 0x000fe4000f8e0206 */
[----:B0-----:R-:W-:-:S04]  /*1c90*/  ULEA UR5, UR7, UR5, 0x18 ;  /* 0x0000000507057291 */ /* 0x001fc8000f8ec03f */
[----:B------:R-:W-:-:S04]  /*1ca0*/  ULEA UR4, UR4, UR5, 0x3 ;  /* 0x0000000504047291 */ /* 0x000fc8000f8e183f */
[----:B------:R-:W-:-:S04]  /*1cb0*/  UIADD3 UR4, UR4, 0x38, URZ ;  /* 0x0000003804047890 */ /* 0x000fc8000fffe03f */
[----:B------:R-:W-:-:S09]  /*1cc0*/  UPRMT UR4, URZ, 0x654, UR4 ;  /* 0x000006543f047896 */ /* 0x000fd20008000004 */
[----:B------:R-:W-:Y:S01]  /*1cd0*/  SYNCS.ARRIVE.TRANS64.RED.A1T0 RZ, [UR4], RZ ;  /* 0x000000ffffff79a7 */ /* 0x000fe20008100404 */
[----:B------:R-:W-:Y:S05]  /*1ce0*/  @P0 BRA `(.L_x_26) ;  /* 0x0000000000040947 */ /* 0x000fea0003800000 */
[----:B------:R-:W-:Y:S01]  /*1cf0*/  BPT.TRAP 0x1 ;  /* 0x000000040000795c */ /* 0x000fe20000300000 */
.L_x_26:
[----:B------:R-:W-:Y:S01]  /*1d00*/  UISETP.GE.U32.AND UP1, UPT, UR43, 0x7, UPT ;  /* 0x000000072b00788c */ /* 0x000fe2000bf26070 */
[----:B------:R-:W-:Y:S01]  /*1d10*/  IMAD.SHL.U32 R6, R100, 0x80, RZ ;  /* 0x0000008064067824 */ /* 0x000fe200078e00ff */
[----:B------:R-:W-:Y:S01]  /*1d20*/  UIADD3 UR41, UR43, UR41, URZ ;  /* 0x000000292b297290 */ /* 0x000fe2000fffe03f */
[----:B------:R-:W-:Y:S01]  /*1d30*/  SHF.R.S32.HI R11, RZ, 0x1f, R99 ;  /* 0x0000001fff0b7819 */ /* 0x000fe20000011463 */
[----:B------:R-:W-:Y:S01]  /*1d40*/  ULDC UR10, c[0x0][0x288] ;  /* 0x0000a200000a7ab9 */ /* 0x000fe20000000800 */
[----:B------:R-:W-:Y:S01]  /*1d50*/  IMAD.SHL.U32 R10, R101, 0x80, RZ ;  /* 0x00000080650a7824 */ /* 0x000fe200078e00ff */
[C---:B------:R-:W-:Y:S01]  /*1d60*/  LOP3.LUT R8, R6.reuse, 0x6, R93, 0xf8, !PT ;  /* 0x0000000606087812 */ /* 0x040fe200078ef85d */
[----:B------:R-:W-:Y:S01]  /*1d70*/  UISETP.GT.U32.AND UP0, UPT, UR41, 0x6, UPT ;  /* 0x000000062900788c */ /* 0x000fe2000bf04070 */
[----:B------:R-:W-:Y:S01]  /*1d80*/  ISETP.GE.AND P0, PT, R6, UR10, PT ;  /* 0x0000000a06007c0c */ /* 0x000fe2000bf06270 */
[----:B------:R-:W-:Y:S01]  /*1d90*/  ULDC.64 UR6, c[0x0][0x5d0] ;  /* 0x0001740000067ab9 */ /* 0x000fe20000000a00 */
[----:B------:R-:W-:Y:S01]  /*1da0*/  ULDC UR11, c[0x0][0x284] ;  /* 0x0000a100000b7ab9 */ /* 0x000fe20000000800 */
[----:B------:R-:W-:Y:S01]  /*1db0*/  @UP1 UIMAD.WIDE.U32 UR4, UR41, 0x24924925, URZ ;  /* 0x24924925290418a5 */ /* 0x000fe2000f8e003f */
[----:B------:R-:W-:Y:S01]  /*1dc0*/  SHF.R.S32.HI R9, RZ, 0x1f, R8 ;  /* 0x0000001fff097819 */ /* 0x000fe20000011408 */
[----:B------:R-:W-:Y:S01]  /*1dd0*/  IMAD R0, R11, UR6, RZ ;  /* 0x000000060b007c24 */ /* 0x000fe2000f8e02ff */
[----:B------:R-:W-:Y:S01]  /*1de0*/  UISETP.LT.U32.AND UP0, UPT, UR43, 0x7, UP0 ;  /* 0x000000072b00788c */ /* 0x000fe20008701070 */
[----:B------:R-:W-:Y:S01]  /*1df0*/  ISETP.GE.OR P0, PT, R10, UR11, P0 ;  /* 0x0000000b0a007c0c */ /* 0x000fe20008706670 */
[----:B------:R-:W-:Y:S01]  /*1e00*/  @UP1 UIADD3 UR4, UR41, -UR5, URZ ;  /* 0x8000000529041290 */ /* 0x000fe2000fffe03f */
[C---:B------:R-:W-:Y:S01]  /*1e10*/  IMAD R3, R99.reuse, UR7, R0 ;  /* 0x0000000763037c24 */ /* 0x040fe2000f8e0200 */
[----:B------:R-:W-:Y:S01]  /*1e20*/  ULDC.64 UR8, c[0x0][0x5c8] ;  /* 0x0001720000087ab9 */ /* 0x000fe20000000a00 */
[----:B------:R-:W-:Y:S01]  /*1e30*/  IMAD.WIDE.U32 R4, R99, UR6, R8 ;  /* 0x0000000663047c25 */ /* 0x000fe2000f8e0008 */
[----:B------:R-:W-:-:S02]  /*1e40*/  USEL UR6, URZ, 0x1, !UP0 ;  /* 0x000000013f067887 */ /* 0x000fc4000c000000 */
[----:B------:R-:W-:Y:S01]  /*1e50*/  @UP1 ULEA.HI UR4, UR4, UR5, URZ, 0x1f ;  /* 0x0000000504041291 */ /* 0x000fe2000f8ff83f */
[----:B------:R-:W-:Y:S01]  /*1e60*/  IMAD.WIDE R100, R101, 0x80, R22 ;  /* 0x0000008065647825 */ /* 0x000fe200078e0216 */
[----:B------:R-:W-:Y:S02]  /*1e70*/  ULOP3.LUT UR40, UR40, UR6, URZ, 0x3c, !UPT ;  /* 0x0000000628287292 */ /* 0x000fe4000f8e3c3f */
[----:B------:R-:W-:Y:S01]  /*1e80*/  @UP1 USHF.R.U32.HI UR4, URZ, 0x2, UR4 ;  /* 0x000000023f041899 */ /* 0x000fe20008011604 */
[----:B------:R-:W-:Y:S02]  /*1e90*/  IMAD.IADD R5, R5, 0x1, R3 ;  /* 0x0000000105057824 */ /* 0x000fe400078e0203 */
[----:B------:R-:W-:Y:S01]  /*1ea0*/  IMAD R3, R101, UR8, RZ ;  /* 0x0000000865037c24 */ /* 0x000fe2000f8e02ff */
[----:B------:R-:W-:Y:S01]  /*1eb0*/  @UP1 ULOP3.LUT UR40, UR40, 0x1, UR4, 0x78, !UPT ;  /* 0x0000000128281892 */ /* 0x000fe2000f8e7804 */
[----:B------:R-:W-:-:S04]  /*1ec0*/  IMAD.WIDE.U32 R102, R100, UR8, R4 ;  /* 0x0000000864667c25 */ /* 0x000fc8000f8e0004 */
[----:B------:R-:W-:Y:S02]  /*1ed0*/  IMAD R7, R100, UR9, R3 ;  /* 0x0000000964077c24 */ /* 0x000fe4000f8e0203 */
[----:B------:R-:W-:Y:S01]  /*1ee0*/  IMAD.MOV.U32 R0, RZ, RZ, -0x1 ;  /* 0xffffffffff007424 */ /* 0x000fe200078e00ff */
[----:B------:R-:W-:Y:S06]  /*1ef0*/  @P0 BRA `(.L_x_28) ;  /* 0x00000040001c0947 */ /* 0x000fec0003800000 */
[----:B-----5:R-:W-:Y:S01]  /*1f00*/  FSETP.NEU.AND P0, PT, R88, RZ, PT ;  /* 0x000000ff5800720b */ /* 0x020fe20003f0d000 */
[----:B------:R-:W-:Y:S01]  /*1f10*/  IMAD.IADD R4, R89, 0x1, -R6 ;  /* 0x0000000159047824 */ /* 0x000fe200078e0a06 */
[----:B------:R-:W-:Y:S01]  /*1f20*/  BSSY B0, `(.L_x_28) ;  /* 0x0000404000007945 */ /* 0x000fe20003800000 */
[----:B------:R-:W-:Y:S02]  /*1f30*/  IMAD.IADD R3, R97, 0x1, -R10 ;  /* 0x0000000161037824 */ /* 0x000fe400078e0a0a */
[----:B------:R-:W-:Y:S01]  /*1f40*/  IMAD.IADD R113, R103, 0x1, R7 ;  /* 0x0000000167717824 */ /* 0x000fe200078e0207 */
[----:B------:R-:W-:-:S04]  /*1f50*/  ISETP.GT.AND P2, PT, R4, RZ, PT ;  /* 0x000000ff0400720c */ /* 0x000fc80003f44270 */
[----:B------:R-:W-:-:S03]  /*1f60*/  ISETP.GT.AND P1, PT, R3, RZ, P2 ;  /* 0x000000ff0300720c */ /* 0x000fc60001724270 */
[----:B------:R-:W-:Y:S10]  /*1f70*/  @!P0 BRA `(.L_x_29) ;  /* 0x0000002c00288947 */ /* 0x000ff40003800000 */
[----:B------:R-:W0:Y:S01]  /*1f80*/  LDC.64 R106, c[0x0][0x5b8] ;  /* 0x00016e00ff6a7b82 */ /* 0x000e220000000a00 */
[----:B------:R-:W-:-:S07]  /*1f90*/  ULDC.64 UR4, c[0x0][0x5c0] ;  /* 0x0001700000047ab9 */ /* 0x000fce0000000a00 */
[----:B------:R-:W1:Y:S08]  /*1fa0*/  LDC.64 R108, c[0x0][0x5b0] ;  /* 0x00016c00ff6c7b82 */ /* 0x000e700000000a00 */
[----:B------:R-:W2:Y:S01]  /*1fb0*/  LDC.64 R110, c[0x0][0x5a8] ;  /* 0x00016a00ff6e7b82 */ /* 0x000ea20000000a00 */
[-C--:B0-----:R-:W-:Y:S02]  /*1fc0*/  IMAD R6, R11, R106.reuse, RZ ;  /* 0x0000006a0b067224 */ /* 0x081fe400078e02ff */
[----:B------:R-:W-:-:S04]  /*1fd0*/  IMAD.WIDE.U32 R104, R99, R106, R8 ;  /* 0x0000006a63687225 */ /* 0x000fc800078e0008 */
[----:B------:R-:W-:Y:S02]  /*1fe0*/  IMAD R103, R99, R107, R6 ;  /* 0x0000006b63677224 */ /* 0x000fe400078e0206 */
[-C--:B-1----:R-:W-:Y:S02]  /*1ff0*/  IMAD R5, R101, R108.reuse, RZ ;  /* 0x0000006c65057224 */ /* 0x082fe400078e02ff */
[----:B------:R-:W-:Y:S02]  /*2000*/  IMAD.IADD R13, R105, 0x1, R103 ;  /* 0x00000001690d7824 */ /* 0x000fe400078e0267 */
[----:B------:R-:W-:Y:S02]  /*2010*/  IMAD.MOV.U32 R12, RZ, RZ, R104 ;  /* 0x000000ffff0c7224 */ /* 0x000fe400078e0068 */
[C---:B------:R-:W-:Y:S02]  /*2020*/  IMAD R107, R100.reuse, R109, R5 ;  /* 0x0000006d646b7224 */ /* 0x040fe400078e0205 */
[----:B------:R-:W-:-:S04]  /*2030*/  IMAD.WIDE.U32 R6, R100, R108, R12 ;  /* 0x0000006c64067225 */ /* 0x000fc800078e000c */
[----:B------:R-:W-:Y:S01]  /*2040*/  IMAD.IADD R5, R7, 0x1, R107 ;  /* 0x0000000107057824 */ /* 0x000fe200078e026b */
[----:B--2---:R-:W-:-:S04]  /*2050*/  LEA R14, P0, R6, R110, 0x1 ;  /* 0x0000006e060e7211 */ /* 0x004fc800078008ff */
[----:B------:R-:W-:-:S05]  /*2060*/  LEA.HI.X R15, R6, R111, R5, 0x1, P0 ;  /* 0x0000006f060f7211 */ /* 0x000fca00000f0c05 */
[----:B------:R0:W2:Y:S01]  /*2070*/  @P1 LDG.E.LTC128B.U16 R5, desc[UR38][R14.64] ;  /* 0x000000260e051981 */ /* 0x0000a2000c1e1520 */
[----:B------:R-:W-:Y:S01]  /*2080*/  LEA R10, P0, R102, UR4, 0x1 ;  /* 0x00000004660a7c11 */ /* 0x000fe2000f8008ff */
[----:B------:R-:W-:Y:S01]  /*2090*/  IMAD.WIDE.U32 R6, R100, R108, R8 ;  /* 0x0000006c64067225 */ /* 0x000fe200078e0008 */
[----:B------:R-:W-:Y:S03]  /*20a0*/  BSSY B1, `(.L_x_30) ;  /* 0x0000012000017945 */ /* 0x000fe60003800000 */
[----:B------:R-:W-:Y:S02]  /*20b0*/  IMAD.IADD R7, R107, 0x1, R7 ;  /* 0x000000016b077824 */ /* 0x000fe400078e0207 */
[----:B------:R-:W-:Y:S01]  /*20c0*/  IMAD.WIDE.U32 R20, R99, R106, R6 ;  /* 0x0000006a63147225 */ /* 0x000fe200078e0006 */
[----:B0-----:R-:W-:-:S03]  /*20d0*/  SHF.L.U64.HI R15, R108, 0x3, R109 ;  /* 0x000000036c0f7819 */ /* 0x001fc6000001026d */
[----:B------:R-:W-:Y:S01]  /*20e0*/  IMAD.IADD R7, R103, 0x1, R21 ;  /* 0x0000000167077824 */ /* 0x000fe200078e0215 */
[----:B------:R-:W-:Y:S01]  /*20f0*/  LEA R6, P4, R20, R110, 0x1 ;  /* 0x0000006e14067211 */ /* 0x000fe200078808ff */
[----:B------:R-:W-:-:S03]  /*2100*/  IMAD.SHL.U32 R14, R108, 0x8, RZ ;  /* 0x000000086c0e7824 */ /* 0x000fc600078e00ff */
[----:B------:R-:W-:Y:S01]  /*2110*/  LEA.HI.X R7, R20, R111, R7, 0x1, P4 ;  /* 0x0000006f14077211 */ /* 0x000fe200020f0c07 */
[----:B--2---:R-:W-:-:S05]  /*2120*/  HADD2.F32 R11, -RZ, R5.H0_H0 ;  /* 0x20000005ff0b7230 */ /* 0x004fca0000004100 */
[----:B------:R-:W-:-:S04]  /*2130*/  FMUL R11, R11, R88 ;  /* 0x000000580b0b7220 */ /* 0x000fc80000400000 */
[----:B------:R-:W-:Y:S01]  /*2140*/  FFMA R24, R24, R19, R11 ;  /* 0x0000001318187223 */ /* 0x000fe2000000000b */
[----:B------:R-:W-:Y:S02]  /*2150*/  LEA.HI.X R11, R102, UR5, R113, 0x1, P0 ;  /* 0x00000005660b7c11 */ /* 0x000fe400080f0c71 */
[----:B------:R-:W-:Y:S02]  /*2160*/  ISETP.GT.AND P0, PT, R4, 0x1, PT ;  /* 0x000000010400780c */ /* 0x000fe40003f04270 */
[----:B------:R-:W-:Y:S02]  /*2170*/  F2FP.F16.F32.PACK_AB R24, RZ, R24 ;  /* 0x00000018ff18723e */ /* 0x000fe400000000ff */
[----:B------:R-:W-:-:S03]  /*2180*/  ISETP.GT.AND P3, PT, R3, RZ, P0 ;  /* 0x000000ff0300720c */ /* 0x000fc60000764270 */
[----:B------:R0:W-:Y:S10]  /*2190*/  @P1 STG.E.U16 desc[UR38][R10.64], R24 ;  /* 0x000000180a001986 */ /* 0x0001f4000c101526 */
[----:B------:R-:W-:Y:S05]  /*21a0*/  @!P3 BRA `(.L_x_31) ;  /* 0x000000000004b947 */ /* 0x000fea0003800000 */
[----:B------:R1:W5:Y:S02]  /*21b0*/  LDG.E.LTC128B.U16 R5, desc[UR38][R6.64+0x2] ;  /* 0x0000022606057981 */ /* 0x000364000c1e1520 */
.L_x_31:
[----:B------:R-:W-:Y:S05]  /*21c0*/  BSYNC B1 ;  /* 0x0000000000017941 */ /* 0x000fea0003800000 */
.L_x_30:
[----:B-----5:R-:W-:Y:S01]  /*21d0*/  HADD2.F32 R101, -RZ, R5.H0_H0 ;  /* 0x20000005ff657230 */ /* 0x020fe20000004100 */
[----:B------:R-:W-:Y:S01]  /*21e0*/  ISETP.GT.AND P2, PT, R3, 0x8, P2 ;  /* 0x000000080300780c */ /* 0x000fe20001744270 */
[----:B------:R-:W-:Y:S01]  /*21f0*/  IMAD.WIDE.U32 R20, R100, R108, R14 ;  /* 0x0000006c64147225 */ /* 0x000fe200078e000e */
[----:B0-----:R-:W-:-:S03]  /*2200*/  PRMT R24, R5, 0x7610, R24 ;  /* 0x0000761005187816 */ /* 0x001fc60000000018 */
[----:B------:R-:W-:Y:S01]  /*2210*/  FMUL R12, R101, R88 ;  /* 0x00000058650c7220 */ /* 0x000fe20000400000 */
[----:B------:R-:W-:Y:S01]  /*2220*/  IMAD.IADD R107, R107, 0x1, R21 ;  /* 0x000000016b6b7824 */ /* 0x000fe200078e0215 */
[----:B------:R-:W-:Y:S02]  /*2230*/  IADD3 R104, P1, R104, R20, RZ ;  /* 0x0000001468687210 */ /* 0x000fe40007f3e0ff */
[----:B------:R-:W-:-:S03]  /*2240*/  FFMA R12, R25, R19, R12 ;  /* 0x00000013190c7223 */ /* 0x000fc6000000000c */
[----:B------:R-:W-:Y:S01]  /*2250*/  IMAD.X R13, R107, 0x1, R13, P1 ;  /* 0x000000016b0d7824 */ /* 0x000fe200008e060d */
[C---:B------:R-:W-:Y:S02]  /*2260*/  LEA R14, P1, R104.reuse, R110, 0x1 ;  /* 0x0000006e680e7211 */ /* 0x040fe400078208ff */
[----:B------:R-:W-:Y:S02]  /*2270*/  F2FP.F16.F32.PACK_AB R12, RZ, R12 ;  /* 0x0000000cff0c723e */ /* 0x000fe400000000ff */
[----:B------:R-:W-:Y:S02]  /*2280*/  LEA.HI.X R15, R104, R111, R13, 0x1, P1 ;  /* 0x0000006f680f7211 */ /* 0x000fe400008f0c0d */
[----:B------:R-:W-:-:S05]  /*2290*/  PRMT R21, R12, 0x7610, R21 ;  /* 0x000076100c157816 */ /* 0x000fca0000000015 */
[----:B------:R0:W-:Y:S04]  /*22a0*/  @P3 STG.E.U16 desc[UR38][R10.64+0x2], R21 ;  /* 0x000002150a003986 */ /* 0x0001e8000c101526 */
[----:B------:R-:W2:Y:S01]  /*22b0*/  @P2 LDG.E.LTC128B.U16 R24, desc[UR38][R14.64] ;  /* 0x000000260e182981 */ /* 0x000ea2000c1e1520 */
[----:B------:R-:W-:Y:S01]  /*22c0*/  IADD3 R20, P1, R8, R20, RZ ;  /* 0x0000001408147210 */ /* 0x000fe20007f3e0ff */
[----:B------:R-:W-:Y:S01]  /*22d0*/  BSSY B1, `(.L_x_32) ;  /* 0x0000011000017945 */ /* 0x000fe20003800000 */
[C---:B------:R-:W-:Y:S02]  /*22e0*/  SHF.L.U64.HI R13, R92.reuse, 0x1, R91 ;  /* 0x000000015c0d7819 */ /* 0x040fe4000001025b */
[----:B------:R-:W-:Y:S01]  /*22f0*/  ISETP.GT.AND P0, PT, R3, 0x8, P0 ;  /* 0x000000080300780c */ /* 0x000fe20000704270 */
[----:B0-----:R-:W-:Y:S01]  /*2300*/  IMAD.X R21, R9, 0x1, R107, P1 ;  /* 0x0000000109157824 */ /* 0x001fe200008e066b */
[----:B------:R-:W-:Y:S01]  /*2310*/  LEA R12, P1, R92, R10, 0x1 ;  /* 0x0000000a5c0c7211 */ /* 0x000fe200078208ff */
[----:B------:R-:W-:-:S04]  /*2320*/  IMAD.WIDE.U32 R20, R99, R106, R20 ;  /* 0x0000006a63147225 */ /* 0x000fc800078e0014 */
[----:B------:R-:W-:Y:S01]  /*2330*/  IMAD.X R13, R13, 0x1, R11, P1 ;  /* 0x000000010d0d7824 */ /* 0x000fe200008e060b */
[----:B------:R-:W-:Y:S01]  /*2340*/  LEA R8, P3, R20, R110, 0x1 ;  /* 0x0000006e14087211 */ /* 0x000fe200078608ff */
[----:B------:R-:W-:-:S05]  /*2350*/  IMAD.IADD R9, R103, 0x1, R21 ;  /* 0x0000000167097824 */ /* 0x000fca00078e0215 */
[----:B------:R-:W-:Y:S01]  /*2360*/  LEA.HI.X R9, R20, R111, R9, 0x1, P3 ;  /* 0x0000006f14097211 */ /* 0x000fe200018f0c09 */
[----:B--2---:R-:W-:-:S05]  /*2370*/  HADD2.F32 R5, -RZ, R24.H0_H0 ;  /* 0x20000018ff057230 */ /* 0x004fca0000004100 */
[----:B------:R-:W-:-:S04]  /*2380*/  FMUL R5, R5, R88 ;  /* 0x0000005805057220 */ /* 0x000fc80000400000 */
[----:B------:R-:W-:-:S05]  /*2390*/  FFMA R5, R26, R19, R5 ;  /* 0x000000131a057223 */ /* 0x000fca0000000005 */
[----:B------:R-:W-:-:S05]  /*23a0*/  F2FP.F16.F32.PACK_AB R5, RZ, R5 ;  /* 0x00000005ff05723e */ /* 0x000fca00000000ff */
[----:B------:R0:W-:Y:S01]  /*23b0*/  @P2 STG.E.U16 desc[UR38][R12.64], R5 ;  /* 0x000000050c002986 */ /* 0x0001e2000c101526 */
[----:B------:R-:W-:Y:S05]  /*23c0*/  @!P0 BRA `(.L_x_33) ;  /* 0x0000000000048947 */ /* 0x000fea0003800000 */
[----:B------:R2:W5:Y:S02]  /*23d0*/  LDG.E.LTC128B.U16 R24, desc[UR38][R8.64+0x2] ;  /* 0x0000022608187981 */ /* 0x000564000c1e1520 */
.L_x_33:
[----:B------:R-:W-:Y:S05]  /*23e0*/  BSYNC B1 ;  /* 0x0000000000017941 */ /* 0x000fea0003800000 */
.L_x_32:
[----:B0----5:R-:W-:Y:S01]  /*23f0*/  HADD2.F32 R5, -RZ, R24.H0_H0 ;  /* 0x20000018ff057230 */ /* 0x021fe20000004100 */
[----:B------:R-:W-:Y:S01]  /*2400*/  ISETP.GT.AND P1, PT, R4, 0x8, PT ;  /* 0x000000080400780c */ /* 0x000fe20003f24270 */
[----:B------:R-:W-:Y:S03]  /*2410*/  BSSY B1, `(.L_x_34) ;  /* 0x0000008000017945 */ /* 0x000fe60003800000 */
[----:B------:R-:W-:Y:S01]  /*2420*/  FMUL R14, R5, R88 ;  /* 0x00000058050e7220 */ /* 0x000fe20000400000 */
[----:B------:R-:W-:-:S03]  /*2430*/  ISETP.GT.AND P2, PT, R3, RZ, P1 ;  /* 0x000000ff0300720c */ /* 0x000fc60000f44270 */
[----:B------:R-:W-:-:S05]  /*2440*/  FFMA R14, R27, R19, R14 ;  /* 0x000000131b0e7223 */ /* 0x000fca000000000e */
[----:B------:R-:W-:-:S05]  /*2450*/  F2FP.F16.F32.PACK_AB R14, RZ, R14 ;  /* 0x0000000eff0e723e */ /* 0x000fca00000000ff */
[----:B------:R0:W-:Y:S01]  /*2460*/  @P0 STG.E.U16 desc[UR38][R12.64+0x2], R14 ;  /* 0x0000020e0c000986 */ /* 0x0001e2000c101526 */
[----:B------:R-:W-:Y:S05]  /*2470*/  @!P2 BRA `(.L_x_35) ;  /* 0x000000000004a947 */ /* 0x000fea0003800000 */
[----:B------:R3:W5:Y:S02]  /*2480*/  LDG.E.LTC128B.U16 R24, desc[UR38][R6.64+0x10] ;  /* 0x0000102606187981 */ /* 0x000764000c1e1520 */
.L_x_35:
[----:B------:R-:W-:Y:S05]  /*2490*/  BSYNC B1 ;  /* 0x0000000000017941 */ /* 0x000fea0003800000 */
.L_x_34:
[----:B-----5:R-:W-:Y:S01]  /*24a0*/  HADD2.F32 R5, -RZ, R24.H0_H0 ;  /* 0x20000018ff057230 */ /* 0x020fe20000004100 */
        /* <DEDUP_REMOVED lines=9> */
.L_x_37:
[----:B------:R-:W-:Y:S05]  /*2540*/  BSYNC B1 ;  /* 0x0000000000017941 */ /* 0x000fea0003800000 */
.L_x_36:
[----:B----45:R-:W-:Y:S01]  /*2550*/  HADD2.F32 R5, -RZ, R24.H0_H0 ;  /* 0x20000018ff057230 */ /* 0x030fe20000004100 */
[----:B------:R-:W-:Y:S01]  /*2560*/  ISETP.GT.AND P1, PT, R3, 0x8, P1 ;  /* 0x000000080300780c */ /* 0x000fe20000f24270 */
[----:B------:R-:W-:Y:S03]  /*2570*/  BSSY B1, `(.L_x_38) ;  /* 0x0000007000017945 */ /* 0x000fe60003800000 */
[----:B0-----:R-:W-:-:S04]  /*2580*/  FMUL R14, R5, R88 ;  /* 0x00000058050e7220 */ /* 0x001fc80000400000 */
[----:B------:R-:W-:-:S05]  /*2590*/  FFMA R14, R29, R19, R14 ;  /* 0x000000131d0e7223 */ /* 0x000fca000000000e */
[----:B------:R-:W-:-:S05]  /*25a0*/  F2FP.F16.F32.PACK_AB R14, RZ, R14 ;  /* 0x0000000eff0e723e */ /* 0x000fca00000000ff */
[----:B------:R0:W-:Y:S01]  /*25b0*/  @P3 STG.E.U16 desc[UR38][R10.64+0x12], R14 ;  /* 0x0000120e0a003986 */ /* 0x0001e2000c101526 */
[----:B------:R-:W-:Y:S05]  /*25c0*/  @!P1 BRA `(.L_x_39) ;  /* 0x0000000000049947 */ /* 0x000fea0003800000 */
[----:B------:R4:W5:Y:S02]  /*25d0*/  LDG.E.LTC128B.U16 R24, desc[UR38][R8.64+0x10] ;  /* 0x0000102608187981 */ /* 0x000964000c1e1520 */
.L_x_39:
[----:B------:R-:W-:Y:S05]  /*25e0*/  BSYNC B1 ;  /* 0x0000000000017941 */ /* 0x000fea0003800000 */
.L_x_38:
[----:B-----5:R-:W-:Y:S01]  /*25f0*/  HADD2.F32 R5, -RZ, R24.H0_H0 ;  /* 0x20000018ff057230 */ /* 0x020fe20000004100 */
[----:B------:R-:W-:Y:S01]  /*2600*/  ISETP.GT.AND P0, PT, R3, 0x8, P0 ;  /* 0x000000080300780c */ /* 0x000fe20000704270 */
[----:B------:R-:W-:Y:S03]  /*2610*/  BSSY B1, `(.L_x_40) ;  /* 0x0000007000017945 */ /* 0x000fe60003800000 */
[----:B------:R-:W-:-:S04]  /*2620*/  FMUL R5, R5, R88 ;  /* 0x0000005805057220 */ /* 0x000fc80000400000 */
[----:B------:R-:W-:-:S05]  /*2630*/  FFMA R5, R30, R19, R5 ;  /* 0x000000131e057223 */ /* 0x000fca0000000005 */
[----:B------:R-:W-:-:S05]  /*2640*/  F2FP.F16.F32.PACK_AB R5, RZ, R5 ;  /* 0x00000005ff05723e */ /* 0x000fca00000000ff */
[----:B------:R0:W-:Y:S01]  /*2650*/  @P1 STG.E.U16 desc[UR38][R12.64+0x10], R5 ;  /* 0x000010050c001986 */ /* 0x0001e2000c101526 */
[----:B------:R-:W-:Y:S05]  /*2660*/  @!P0 BRA `(.L_x_41) ;  /* 0x0000000000048947 */ /* 0x000fea0003800000 */
[----:B------:R0:W5:Y:S02]  /*2670*/  LDG.E.LTC128B.U16 R24, desc[UR38][R8.64+0x12] ;  /* 0x0000122608187981 */ /* 0x000164000c1e1520 */
.L_x_41:
[----:B------:R-:W-:Y:S05]  /*2680*/  BSYNC B1 ;  /* 0x0000000000017941 */ /* 0x000fea0003800000 */
.L_x_40:
        /* <DEDUP_REMOVED lines=10> */
.L_x_43:
[----:B------:R-:W-:Y:S05]  /*2730*/  BSYNC B1 ;  /* 0x0000000000017941 */ /* 0x000fea0003800000 */
.L_x_42:
        /* <DEDUP_REMOVED lines=10> */
.L_x_45:
[----:B------:R-:W-:Y:S05]  /*27e0*/  BSYNC B1 ;  /* 0x0000000000017941 */ /* 0x000fea0003800000 */
.L_x_44:
[----:B0----5:R-:W-:Y:S01]  /*27f0*/  HADD2.F32 R5, -RZ, R24.H0_H0 ;  /* 0x20000018ff057230 */ /* 0x021fe20000004100 */
        /* <DEDUP_REMOVED lines=8> */
.L_x_47:
[----:B------:R-:W-:Y:S05]  /*2880*/  BSYNC B1 ;  /* 0x0000000000017941 */ /* 0x000fea0003800000 */
.L_x_46:
        /* <DEDUP_REMOVED lines=9> */
.L_x_49:
[----:B------:R-:W-:Y:S05]  /*2920*/  BSYNC B1 ;  /* 0x0000000000017941 */ /* 0x000fea0003800000 */
.L_x_48:
        /* <DEDUP_REMOVED lines=10> */
.L_x_51:
[----:B------:R-:W-:Y:S05]  /*29d0*/  BSYNC B1 ;  /* 0x0000000000017941 */ /* 0x000fea0003800000 */
.L_x_50:
        /* <DEDUP_REMOVED lines=10> */
.L_x_53:
[----:B------:R-:W-:Y:S05]  /*2a80*/  BSYNC B1 ;  /* 0x0000000000017941 */ /* 0x000fea0003800000 */
.L_x_52:
        /* <DEDUP_REMOVED lines=9> */
.L_x_55:
[----:B------:R-:W-:Y:S05]  /*2b20*/  BSYNC B1 ;  /* 0x0000000000017941 */ /* 0x000fea0003800000 */
.L_x_54:
        /* <DEDUP_REMOVED lines=9> */
.L_x_57:
[----:B------:R-:W-:Y:S05]  /*2bc0*/  BSYNC B1 ;  /* 0x0000000000017941 */ /* 0x000fea0003800000 */
.L_x_56:
        /* <DEDUP_REMOVED lines=10> */
.L_x_59:
[----:B------:R-:W-:Y:S05]  /*2c70*/  BSYNC B1 ;  /* 0x0000000000017941 */ /* 0x000fea0003800000 */
.L_x_58:
        /* <DEDUP_REMOVED lines=10> */
.L_x_61:
[----:B------:R-:W-:Y:S05]  /*2d20*/  BSYNC B1 ;  /* 0x0000000000017941 */ /* 0x000fea0003800000 */
.L_x_60:
        /* <DEDUP_REMOVED lines=9> */
.L_x_63:
[----:B------:R-:W-:Y:S05]  /*2dc0*/  BSYNC B1 ;  /* 0x0000000000017941 */ /* 0x000fea0003800000 */
.L_x_62:
        /* <DEDUP_REMOVED lines=9> */
.L_x_65:
[----:B------:R-:W-:Y:S05]  /*2e60*/  BSYNC B1 ;  /* 0x0000000000017941 */ /* 0x000fea0003800000 */
.L_x_64:
        /* <DEDUP_REMOVED lines=10> */
.L_x_67:
[----:B------:R-:W-:Y:S05]  /*2f10*/  BSYNC B1 ;  /* 0x0000000000017941 */ /* 0x000fea0003800000 */
.L_x_66:
        /* <DEDUP_REMOVED lines=10> */
.L_x_69:
[----:B------:R-:W-:Y:S05]  /*2fc0*/  BSYNC B1 ;  /* 0x0000000000017941 */ /* 0x000fea0003800000 */
.L_x_68:
        /* <DEDUP_REMOVED lines=9> */
.L_x_71:
[----:B------:R-:W-:Y:S05]  /*3060*/  BSYNC B1 ;  /* 0x0000000000017941 */ /* 0x000fea0003800000 */
.L_x_70:
        /* <DEDUP_REMOVED lines=9> */
.L_x_73:
[----:B------:R-:W-:Y:S05]  /*3100*/  BSYNC B1 ;  /* 0x0000000000017941 */ /* 0x000fea0003800000 */
.L_x_72:
        /* <DEDUP_REMOVED lines=10> */
.L_x_75:
[----:B------:R-:W-:Y:S05]  /*31b0*/  BSYNC B1 ;  /* 0x0000000000017941 */ /* 0x000fea0003800000 */
.L_x_74:
        /* <DEDUP_REMOVED lines=10> */
.L_x_77:
[----:B------:R-:W-:Y:S05]  /*3260*/  BSYNC B1 ;  /* 0x0000000000017941 */ /* 0x000fea0003800000 */
.L_x_76:
        /* <DEDUP_REMOVED lines=9> */
.L_x_79:
[----:B------:R-:W-:Y:S05]  /*3300*/  BSYNC B1 ;  /* 0x0000000000017941 */ /* 0x000fea0003800000 */
.L_x_78:
        /* <DEDUP_REMOVED lines=9> */
.L_x_81:
[----:B------:R-:W-:Y:S05]  /*33a0*/  BSYNC B1 ;  /* 0x0000000000017941 */ /* 0x000fea0003800000 */
.L_x_80:
        /* <DEDUP_REMOVED lines=10> */
.L_x_83:
[----:B------:R-:W-:Y:S05]  /*3450*/  BSYNC B1 ;  /* 0x0000000000017941 */ /* 0x000fea0003800000 */
.L_x_82:
        /* <DEDUP_REMOVED lines=10> */
.L_x_85:
[----:B------:R-:W-:Y:S05]  /*3500*/  BSYNC B1 ;  /* 0x0000000000017941 */ /* 0x000fea0003800000 */
.L_x_84:
        /* <DEDUP_REMOVED lines=9> */
.L_x_87:
[----:B------:R-:W-:Y:S05]  /*35a0*/  BSYNC B1 ;  /* 0x0000000000017941 */ /* 0x000fea0003800000 */
.L_x_86:
        /* <DEDUP_REMOVED lines=9> */
.L_x_89:
[----:B------:R-:W-:Y:S05]  /*3640*/  BSYNC B1 ;  /* 0x0000000000017941 */ /* 0x000fea0003800000 */
.L_x_88:
        /* <DEDUP_REMOVED lines=10> */
.L_x_91:
[----:B------:R-:W-:Y:S05]  /*36f0*/  BSYNC B1 ;  /* 0x0000000000017941 */ /* 0x000fea0003800000 */
.L_x_90:
        /* <DEDUP_REMOVED lines=10> */
.L_x_93:
[----:B------:R-:W-:Y:S05]  /*37a0*/  BSYNC B1 ;  /* 0x0000000000017941 */ /* 0x000fea0003800000 */
.L_x_92:
        /* <DEDUP_REMOVED lines=9> */
.L_x_95:
[----:B------:R-:W-:Y:S05]  /*3840*/  BSYNC B1 ;  /* 0x0000000000017941 */ /* 0x000fea0003800000 */
.L_x_94:
        /* <DEDUP_REMOVED lines=9> */
.L_x_97:
[----:B------:R-:W-:Y:S05]  /*38e0*/  BSYNC B1 ;  /* 0x0000000000017941 */ /* 0x000fea0003800000 */
.L_x_96:
        /* <DEDUP_REMOVED lines=10> */
.L_x_99:
[----:B------:R-:W-:Y:S05]  /*3990*/  BSYNC B1 ;  /* 0x0000000000017941 */ /* 0x000fea0003800000 */
.L_x_98:
        /* <DEDUP_REMOVED lines=10> */
.L_x_101:
[----:B------:R-:W-:Y:S05]  /*3a40*/  BSYNC B1 ;  /* 0x0000000000017941 */ /* 0x000fea0003800000 */
.L_x_100:
        /* <DEDUP_REMOVED lines=9> */
.L_x_103:
[----:B------:R-:W-:Y:S05]  /*3ae0*/  BSYNC B1 ;  /* 0x0000000000017941 */ /* 0x000fea0003800000 */
.L_x_102:
        /* <DEDUP_REMOVED lines=9> */
.L_x_105:
[----:B------:R-:W-:Y:S05]  /*3b80*/  BSYNC B1 ;  /* 0x0000000000017941 */ /* 0x000fea0003800000 */
.L_x_104:
        /* <DEDUP_REMOVED lines=10> */
.L_x_107:
[----:B------:R-:W-:Y:S05]  /*3c30*/  BSYNC B1 ;  /* 0x0000000000017941 */ /* 0x000fea0003800000 */
.L_x_106:
        /* <DEDUP_REMOVED lines=10> */
.L_x_109:
[----:B------:R-:W-:Y:S05]  /*3ce0*/  BSYNC B1 ;  /* 0x0000000000017941 */ /* 0x000fea0003800000 */
.L_x_108:
        /* <DEDUP_REMOVED lines=9> */
.L_x_111:
[----:B------:R-:W-:Y:S05]  /*3d80*/  BSYNC B1 ;  /* 0x0000000000017941 */ /* 0x000fea0003800000 */
.L_x_110:
        /* <DEDUP_REMOVED lines=9> */
.L_x_113:
[----:B------:R-:W-:Y:S05]  /*3e20*/  BSYNC B1 ;  /* 0x0000000000017941 */ /* 0x000fea0003800000 */
.L_x_112:
        /* <DEDUP_REMOVED lines=10> */
.L_x_115:
[----:B------:R-:W-:Y:S05]  /*3ed0*/  BSYNC B1 ;  /* 0x0000000000017941 */ /* 0x000fea0003800000 */
.L_x_114:
        /* <DEDUP_REMOVED lines=10> */
.L_x_117:
[----:B------:R-:W-:Y:S05]  /*3f80*/  BSYNC B1 ;  /* 0x0000000000017941 */ /* 0x000fea0003800000 */
.L_x_116:
        /* <DEDUP_REMOVED lines=9> */
.L_x_119:
[----:B------:R-:W-:Y:S05]  /*4020*/  BSYNC B1 ;  /* 0x0000000000017941 */ /* 0x000fea0003800000 */
.L_x_118:
        /* <DEDUP_REMOVED lines=9> */
.L_x_121:
[----:B------:R-:W-:Y:S05]  /*40c0*/  BSYNC B1 ;  /* 0x0000000000017941 */ /* 0x000fea0003800000 */
.L_x_120:
        /* <DEDUP_REMOVED lines=10> */
.L_x_123:
[----:B------:R-:W-:Y:S05]  /*4170*/  BSYNC B1 ;  /* 0x0000000000017941 */ /* 0x000fea0003800000 */
.L_x_122:
        /* <DEDUP_REMOVED lines=10> */
.L_x_125:
[----:B------:R-:W-:Y:S05]  /*4220*/  BSYNC B1 ;  /* 0x0000000000017941 */ /* 0x000fea0003800000 */
.L_x_124:
        /* <DEDUP_REMOVED lines=9> */
.L_x_127:
[----:B------:R-:W-:Y:S05]  /*42c0*/  BSYNC B1 ;  /* 0x0000000000017941 */ /* 0x000fea0003800000 */
.L_x_126:
        /* <DEDUP_REMOVED lines=9> */
.L_x_129:
[----:B------:R-:W-:Y:S05]  /*4360*/  BSYNC B1 ;  /* 0x0000000000017941 */ /* 0x000fea0003800000 */
.L_x_128:
        /* <DEDUP_REMOVED lines=10> */
.L_x_131:
[----:B------:R-:W-:Y:S05]  /*4410*/  BSYNC B1 ;  /* 0x0000000000017941 */ /* 0x000fea0003800000 */
.L_x_130:
        /* <DEDUP_REMOVED lines=10> */
.L_x_133:
[----:B------:R-:W-:Y:S05]  /*44c0*/  BSYNC B1 ;  /* 0x0000000000017941 */ /* 0x000fea0003800000 */
.L_x_132:
        /* <DEDUP_REMOVED lines=9> */
.L_x_135:
[----:B------:R-:W-:Y:S05]  /*4560*/  BSYNC B1 ;  /* 0x0000000000017941 */ /* 0x000fea0003800000 */
.L_x_134:
        /* <DEDUP_REMOVED lines=9> */
.L_x_137:
[----:B------:R-:W-:Y:S05]  /*4600*/  BSYNC B1 ;  /* 0x0000000000017941 */ /* 0x000fea0003800000 */
.L_x_136:
        /* <DEDUP_REMOVED lines=10> */
.L_x_139:
[----:B------:R-:W-:Y:S05]  /*46b0*/  BSYNC B1 ;  /* 0x0000000000017941 */ /* 0x000fea0003800000 */
.L_x_138:
        /* <DEDUP_REMOVED lines=10> */
.L_x_141:
[----:B------:R-:W-:Y:S05]  /*4760*/  BSYNC B1 ;  /* 0x0000000000017941 */ /* 0x000fea0003800000 */
.L_x_140:
        /* <DEDUP_REMOVED lines=9> */
.L_x_143:
[----:B------:R-:W-:Y:S05]  /*4800*/  BSYNC B1 ;  /* 0x0000000000017941 */ /* 0x000fea0003800000 */
.L_x_142:
        /* <DEDUP_REMOVED lines=9> */
.L_x_145:
[----:B------:R-:W-:Y:S05]  /*48a0*/  BSYNC B1 ;  /* 0x0000000000017941 */ /* 0x000fea0003800000 */
.L_x_144:
        /* <DEDUP_REMOVED lines=10> */
.L_x_147:
[----:B------:R-:W-:Y:S05]  /*4950*/  BSYNC B1 ;  /* 0x0000000000017941 */ /* 0x000fea0003800000 */
.L_x_146:
[----:B-----5:R-:W-:Y:S01]  /*4960*/  HADD2.F32 R5, -RZ, R24.H0_H0 ;  /* 0x20000018ff057230 */ /* 0x020fe20000004100 */
[----:B------:R-:W-:Y:S01]  /*4970*/  ISETP.GT.AND P0, PT, R4, 0x79, PT ;  /* 0x000000790400780c */ /* 0x000fe20003f04270 */
[----:B------:R-:W-:Y:S01]  /*4980*/  @P2 IMAD.MOV.U32 R4, RZ, RZ, R10 ;  /* 0x000000ffff042224 */ /* 0x000fe200078e000a */
[----:B------:R-:W-:Y:S02]  /*4990*/  BSSY B1, `(.L_x_148) ;  /* 0x000000a000017945 */ /* 0x000fe40003800000 */
[----:B------:R-:W-:Y:S01]  /*49a0*/  FMUL R5, R5, R88 ;  /* 0x0000005805057220 */ /* 0x000fe20000400000 */
[----:B------:R-:W-:-:S03]  /*49b0*/  ISETP.GT.AND P3, PT, R3, RZ, P0 ;  /* 0x000000ff0300720c */ /* 0x000fc60000764270 */
[----:B------:R-:W-:-:S05]  /*49c0*/  FFMA R5, R84, R19, R5 ;  /* 0x0000001354057223 */ /* 0x000fca0000000005 */
[----:B------:R-:W-:-:S04]  /*49d0*/  F2FP.F16.F32.PACK_AB R5, RZ, R5 ;  /* 0x00000005ff05723e */ /* 0x000fc800000000ff */
[----:B0-----:R-:W-:Y:S01]  /*49e0*/  PRMT R14, R5, 0x7610, R14 ;  /* 0x00007610050e7816 */ /* 0x001fe2000000000e */
[----:B------:R-:W-:-:S05]  /*49f0*/  @P2 IMAD.MOV.U32 R5, RZ, RZ, R11 ;  /* 0x000000ffff052224 */ /* 0x000fca00078e000b */
[----:B------:R0:W-:Y:S01]  /*4a00*/  @P2 STG.E.U16 desc[UR38][R4.64+0xf0], R14 ;  /* 0x0000f00e04002986 */ /* 0x0001e2000c101526 */
[----:B------:R-:W-:Y:S05]  /*4a10*/  @!P3 BRA `(.L_x_149) ;  /* 0x000000000004b947 */ /* 0x000fea0003800000 */
[----:B------:R0:W5:Y:S02]  /*4a20*/  LDG.E.LTC128B.U16 R24, desc[UR38][R6.64+0xf2] ;  /* 0x0000f22606187981 */ /* 0x000164000c1e1520 */
.L_x_149:
[----:B------:R-:W-:Y:S05]  /*4a30*/  BSYNC B1 ;  /* 0x0000000000017941 */ /* 0x000fea0003800000 */
.L_x_148:
        /* <DEDUP_REMOVED lines=9> */
.L_x_151:
[----:B------:R-:W-:Y:S05]  /*4ad0*/  BSYNC B1 ;  /* 0x0000000000017941 */ /* 0x000fea0003800000 */
.L_x_150:
[----:B-----5:R-:W-:Y:S01]  /*4ae0*/  HADD2.F32 R5, -RZ, R24.H0_H0 ;  /* 0x20000018ff057230 */ /* 0x020fe20000004100 */
[----:B------:R-:W-:Y:S01]  /*4af0*/  ISETP.GT.AND P0, PT, R3, 0x8, P0 ;  /* 0x000000080300780c */ /* 0x000fe20000704270 */
[----:B0-----:R-:W-:Y:S01]  /*4b00*/  @P1 IMAD.MOV.U32 R4, RZ, RZ, R12 ;  /* 0x000000ffff041224 */ /* 0x001fe200078e000c */
[----:B------:R-:W-:Y:S02]  /*4b10*/  BSSY B1, `(.L_x_152) ;  /* 0x0000009000017945 */ /* 0x000fe40003800000 */
[----:B------:R-:W-:-:S04]  /*4b20*/  FMUL R5, R5, R88 ;  /* 0x0000005805057220 */ /* 0x000fc80000400000 */
[----:B------:R-:W-:-:S05]  /*4b30*/  FFMA R5, R86, R19, R5 ;  /* 0x0000001356057223 */ /* 0x000fca0000000005 */
[----:B------:R-:W-:-:S04]  /*4b40*/  F2FP.F16.F32.PACK_AB R5, RZ, R5 ;  /* 0x00000005ff05723e */ /* 0x000fc800000000ff */
[----:B-1-3--:R-:W-:Y:S01]  /*4b50*/  PRMT R6, R5, 0x7610, R6 ;  /* 0x0000761005067816 */ /* 0x00afe20000000006 */
[----:B------:R-:W-:-:S05]  /*4b60*/  @P1 IMAD.MOV.U32 R5, RZ, RZ, R13 ;  /* 0x000000ffff051224 */ /* 0x000fca00078e000d */
[----:B------:R0:W-:Y:S01]  /*4b70*/  @P1 STG.E.U16 desc[UR38][R4.64+0xf0], R6 ;  /* 0x0000f00604001986 */ /* 0x0001e2000c101526 */
[----:B------:R-:W-:Y:S05]  /*4b80*/  @!P0 BRA `(.L_x_153) ;  /* 0x0000000000048947 */ /* 0x000fea0003800000 */
[----:B------:R1:W5:Y:S02]  /*4b90*/  LDG.E.LTC128B.U16 R24, desc[UR38][R8.64+0xf2] ;  /* 0x0000f22608187981 */ /* 0x000364000c1e1520 */
.L_x_153:
[----:B------:R-:W-:Y:S05]  /*4ba0*/  BSYNC B1 ;  /* 0x0000000000017941 */ /* 0x000fea0003800000 */
.L_x_152:
[----:B------:R-:W-:Y:S05]  /*4bb0*/  @!P0 BRA `(.L_x_154) ;  /* 0x0000001000e88947 */ /* 0x000fea0003800000 */
[----:B-----5:R-:W-:-:S05]  /*4bc0*/  HADD2.F32 R3, -RZ, R24.H0_H0 ;  /* 0x20000018ff037230 */ /* 0x020fca0000004100 */
[----:B0-----:R-:W-:-:S04]  /*4bd0*/  FMUL R4, R3, R88 ;  /* 0x0000005803047220 */ /* 0x001fc80000400000 */
[----:B------:R-:W-:-:S05]  /*4be0*/  FFMA R4, R87, R19, R4 ;  /* 0x0000001357047223 */ /* 0x000fca0000000004 */
[----:B------:R-:W-:-:S05]  /*4bf0*/  F2FP.F16.F32.PACK_AB R4, RZ, R4 ;  /* 0x00000004ff04723e */ /* 0x000fca00000000ff */
[----:B------:R3:W-:Y:S01]  /*4c00*/  STG.E.U16 desc[UR38][R12.64+0xf2], R4 ;  /* 0x0000f2040c007986 */ /* 0x0007e2000c101526 */
[----:B------:R-:W-:Y:S05]  /*4c10*/  BRA `(.L_x_154) ;  /* 0x0000001000d07947 */ /* 0x000fea0003800000 */
.L_x_29:
[----:B------:R-:W-:Y:S01]  /*4c20*/  ISETP.GT.AND P3, PT, R4, 0x1, PT ;  /* 0x000000010400780c */ /* 0x000fe20003f64270 */
[----:B------:R-:W-:Y:S01]  /*4c30*/  ULDC.64 UR4, c[0x0][0x5c0] ;  /* 0x0001700000047ab9 */ /* 0x000fe20000000a00 */
[-C--:B------:R-:W-:Y:S01]  /*4c40*/  FMUL R24, R24, R19.reuse ;  /* 0x0000001318187220 */ /* 0x080fe20000400000 */
[----:B------:R-:W-:Y:S01]  /*4c50*/  LEA R6, P4, R102, UR4, 0x1 ;  /* 0x0000000466067c11 */ /* 0x000fe2000f8808ff */
[-C--:B------:R-:W-:Y:S01]  /*4c60*/  FMUL R25, R25, R19.reuse ;  /* 0x0000001319197220 */ /* 0x080fe20000400000 */
[----:B------:R-:W-:Y:S01]  /*4c70*/  ISETP.GT.AND P0, PT, R3, RZ, P3 ;  /* 0x000000ff0300720c */ /* 0x000fe20001f04270 */
[-C--:B------:R-:W-:Y:S01]  /*4c80*/  FMUL R26, R26, R19.reuse ;  /* 0x000000131a1a7220 */ /* 0x080fe20000400000 */
[----:B------:R-:W-:Y:S01]  /*4c90*/  F2FP.F16.F32.PACK_AB R24, RZ, R24 ;  /* 0x00000018ff18723e */ /* 0x000fe200000000ff */
[-C--:B------:R-:W-:Y:S01]  /*4ca0*/  FMUL R27, R27, R19.reuse ;  /* 0x000000131b1b7220 */ /* 0x080fe20000400000 */
[----:B------:R-:W-:Y:S01]  /*4cb0*/  LEA.HI.X R7, R102, UR5, R113, 0x1, P4 ;  /* 0x0000000566077c11 */ /* 0x000fe2000a0f0c71 */
[----:B------:R-:W-:Y:S01]  /*4cc0*/  FMUL R28, R28, R19 ;  /* 0x000000131c1c7220 */ /* 0x000fe20000400000 */
[----:B------:R-:W-:Y:S01]  /*4cd0*/  F2FP.F16.F32.PACK_AB R25, RZ, R25 ;  /* 0x00000019ff19723e */ /* 0x000fe200000000ff */
[-C--:B------:R-:W-:Y:S01]  /*4ce0*/  FMUL R29, R29, R19.reuse ;  /* 0x000000131d1d7220 */ /* 0x080fe20000400000 */
[----:B------:R-:W-:Y:S01]  /*4cf0*/  ISETP.GT.AND P2, PT, R3, 0x8, P2 ;  /* 0x000000080300780c */ /* 0x000fe20001744270 */
[----:B------:R-:W-:Y:S01]  /*4d00*/  @P1 STG.E.U16 desc[UR38][R6.64], R24 ;  /* 0x0000001806001986 */ /* 0x000fe2000c101526 */
[----:B------:R-:W-:Y:S01]  /*4d10*/  ISETP.GT.AND P1, PT, R4, 0x8, PT ;  /* 0x000000080400780c */ /* 0x000fe20003f24270 */
[-C--:B------:R-:W-:Y:S01]  /*4d20*/  FMUL R30, R30, R19.reuse ;  /* 0x000000131e1e7220 */ /* 0x080fe20000400000 */
[C---:B------:R-:W-:Y:S01]  /*4d30*/  SHF.L.U64.HI R5, R92.reuse, 0x1, R91 ;  /* 0x000000015c057819 */ /* 0x040fe2000001025b */
[----:B------:R-:W-:Y:S01]  /*4d40*/  @P0 STG.E.U16 desc[UR38][R6.64+0x2], R25 ;  /* 0x0000021906000986 */ /* 0x000fe2000c101526 */
[----:B------:R-:W-:Y:S01]  /*4d50*/  LEA R8, P5, R92, R6, 0x1 ;  /* 0x000000065c087211 */ /* 0x000fe200078a08ff */
[-C--:B------:R-:W-:Y:S01]  /*4d60*/  FMUL R31, R31, R19.reuse ;  /* 0x000000131f1f7220 */ /* 0x080fe20000400000 */
[----:B------:R-:W-:Y:S01]  /*4d70*/  ISETP.GT.AND P3, PT, R3, 0x8, P3 ;  /* 0x000000080300780c */ /* 0x000fe20001f64270 */
[-C--:B------:R-:W-:Y:S01]  /*4d80*/  FMUL R32, R32, R19.reuse ;  /* 0x0000001320207220 */ /* 0x080fe20000400000 */
[----:B------:R-:W-:Y:S01]  /*4d90*/  ISETP.GT.AND P0, PT, R4, 0x9, PT ;  /* 0x000000090400780c */ /* 0x000fe20003f04270 */
[----:B------:R-:W-:Y:S01]  /*4da0*/  IMAD.X R9, R5, 0x1, R7, P5 ;  /* 0x0000000105097824 */ /* 0x000fe200028e0607 */
[----:B------:R-:W-:Y:S01]  /*4db0*/  ISETP.GT.AND P4, PT, R3, RZ, P1 ;  /* 0x000000ff0300720c */ /* 0x000fe20000f84270 */
[-C--:B------:R-:W-:Y:S01]  /*4dc0*/  FMUL R33, R33, R19.reuse ;  /* 0x0000001321217220 */ /* 0x080fe20000400000 */
[----:B------:R-:W-:Y:S01]  /*4dd0*/  F2FP.F16.F32.PACK_AB R26, RZ, R26 ;  /* 0x0000001aff1a723e */ /* 0x000fe200000000ff */
[-C--:B------:R-:W-:Y:S01]  /*4de0*/  FMUL R34, R34, R19.reuse ;  /* 0x0000001322227220 */ /* 0x080fe20000400000 */
[----:B------:R-:W-:Y:S01]  /*4df0*/  ISETP.GT.AND P5, PT, R3, RZ, P0 ;  /* 0x000000ff0300720c */ /* 0x000fe200007a4270 */
[----:B------:R-:W-:Y:S01]  /*4e00*/  FMUL R35, R35, R19 ;  /* 0x0000001323237220 */ /* 0x000fe20000400000 */
[----:B------:R-:W-:Y:S01]  /*4e10*/  F2FP.F16.F32.PACK_AB R27, RZ, R27 ;  /* 0x0000001bff1b723e */ /* 0x000fe200000000ff */
[----:B------:R-:W-:Y:S01]  /*4e20*/  @P2 STG.E.U16 desc[UR38][R8.64], R26 ;  /* 0x0000001a08002986 */ /* 0x000fe2000c101526 */
[----:B------:R-:W-:Y:S01]  /*4e30*/  F2FP.F16.F32.PACK_AB R28, RZ, R28 ;  /* 0x0000001cff1c723e */ /* 0x000fe200000000ff */
[-C--:B------:R-:W-:Y:S01]  /*4e40*/  FMUL R36, R36, R19.reuse ;  /* 0x0000001324247220 */ /* 0x080fe20000400000 */
[----:B------:R-:W-:Y:S01]  /*4e50*/  ISETP.GT.AND P2, PT, R3, 0x8, P1 ;  /* 0x000000080300780c */ /* 0x000fe20000f44270 */
[----:B------:R-:W-:Y:S01]  /*4e60*/  @P3 STG.E.U16 desc[UR38][R8.64+0x2], R27 ;  /* 0x0000021b08003986 */ /* 0x000fe2000c101526 */
[----:B------:R-:W-:Y:S01]  /*4e70*/  ISETP.GT.AND P1, PT, R4, 0x10, PT ;  /* 0x000000100400780c */ /* 0x000fe20003f24270 */
[----:B------:R-:W-:Y:S01]  /*4e80*/  FMUL R37, R37, R19 ;  /* 0x0000001325257220 */ /* 0x000fe20000400000 */
[----:B------:R-:W-:Y:S01]  /*4e90*/  F2FP.F16.F32.PACK_AB R29, RZ, R29 ;  /* 0x0000001dff1d723e */ /* 0x000fe200000000ff */
[----:B------:R-:W-:Y:S01]  /*4ea0*/  @P4 STG.E.U16 desc[UR38][R6.64+0x10], R28 ;  /* 0x0000101c06004986 */ /* 0x000fe2000c101526 */
[C---:B------:R-:W-:Y:S01]  /*4eb0*/  ISETP.GT.AND P3, PT, R3.reuse, 0x8, P0 ;  /* 0x000000080300780c */ /* 0x040fe20000764270 */
[-C--:B------:R-:W-:Y:S01]  /*4ec0*/  FMUL R38, R38, R19.reuse ;  /* 0x0000001326267220 */ /* 0x080fe20000400000 */
[----:B------:R-:W-:Y:S01]  /*4ed0*/  ISETP.GT.AND P0, PT, R4, 0x11, PT ;  /* 0x000000110400780c */ /* 0x000fe20003f04270 */
[----:B------:R-:W-:Y:S01]  /*4ee0*/  @P5 STG.E.U16 desc[UR38][R6.64+0x12], R29 ;  /* 0x0000121d06005986 */ /* 0x000fe2000c101526 */
        /* <DEDUP_REMOVED lines=161> */
[----:B------:R-:W-:Y:S01]  /*5900*/  FMUL R87, R87, R19 ;  /* 0x0000001357577220 */ /* 0x000fe20000400000 */
[----:B------:R-:W-:-:S02]  /*5910*/  F2FP.F16.F32.PACK_AB R62, RZ, R62 ;  /* 0x0000003eff3e723e */ /* 0x000fc400000000ff */
[C---:B------:R-:W-:Y:S02]  /*5920*/  ISETP.GT.AND P5, PT, R3.reuse, RZ, P0 ;  /* 0x000000ff0300720c */ /* 0x040fe400007a4270 */
[----:B------:R-:W-:Y:S01]  /*5930*/  F2FP.F16.F32.PACK_AB R63, RZ, R63 ;  /* 0x0000003fff3f723e */ /* 0x000fe200000000ff */
[----:B------:R-:W-:Y:S01]  /*5940*/  @P2 STG.E.U16 desc[UR38][R8.64+0x90], R62 ;  /* 0x0000903e08002986 */ /* 0x000fe2000c101526 */
[----:B------:R-:W-:Y:S02]  /*5950*/  F2FP.F16.F32.PACK_AB R64, RZ, R64 ;  /* 0x00000040ff40723e */ /* 0x000fe400000000ff */
[C---:B------:R-:W-:Y:S01]  /*5960*/  ISETP.GT.AND P2, PT, R3.reuse, 0x8, P1 ;  /* 0x000000080300780c */ /* 0x040fe20000f44270 */
[----:B------:R-:W-:Y:S01]  /*5970*/  @P3 STG.E.U16 desc[UR38][R8.64+0x92], R63 ;  /* 0x0000923f08003986 */ /* 0x000fe2000c101526 */
[----:B------:R-:W-:Y:S02]  /*5980*/  ISETP.GT.AND P1, PT, R4, 0x58, PT ;  /* 0x000000580400780c */ /* 0x000fe40003f24270 */
[----:B------:R-:W-:Y:S01]  /*5990*/  F2FP.F16.F32.PACK_AB R65, RZ, R65 ;  /* 0x00000041ff41723e */ /* 0x000fe200000000ff */
[----:B------:R-:W-:Y:S01]  /*59a0*/  @P4 STG.E.U16 desc[UR38][R6.64+0xa0], R64 ;  /* 0x0000a04006004986 */ /* 0x000fe2000c101526 */
[----:B------:R-:W-:-:S02]  /*59b0*/  ISETP.GT.AND P3, PT, R3, 0x8, P0 ;  /* 0x000000080300780c */ /* 0x000fc40000764270 */
[----:B------:R-:W-:Y:S01]  /*59c0*/  ISETP.GT.AND P0, PT, R4, 0x59, PT ;  /* 0x000000590400780c */ /* 0x000fe20003f04270 */
[----:B------:R-:W-:Y:S01]  /*59d0*/  @P5 STG.E.U16 desc[UR38][R6.64+0xa2], R65 ;  /* 0x0000a24106005986 */ /* 0x000fe2000c101526 */
[C---:B------:R-:W-:Y:S02]  /*59e0*/  ISETP.GT.AND P4, PT, R3.reuse, RZ, P1 ;  /* 0x000000ff0300720c */ /* 0x040fe40000f84270 */
[----:B------:R-:W-:Y:S02]  /*59f0*/  F2FP.F16.F32.PACK_AB R66, RZ, R66 ;  /* 0x00000042ff42723e */ /* 0x000fe400000000ff */
[----:B------:R-:W-:Y:S02]  /*5a00*/  ISETP.GT.AND P5, PT, R3, RZ, P0 ;  /* 0x000000ff0300720c */ /* 0x000fe400007a4270 */
[----:B------:R-:W-:Y:S01]  /*5a10*/  F2FP.F16.F32.PACK_AB R67, RZ, R67 ;  /* 0x00000043ff43723e */ /* 0x000fe200000000ff */
[----:B------:R-:W-:Y:S01]  /*5a20*/  @P2 STG.E.U16 desc[UR38][R8.64+0xa0], R66 ;  /* 0x0000a04208002986 */ /* 0x000fe2000c101526 */
[----:B------:R-:W-:-:S02]  /*5a30*/  F2FP.F16.F32.PACK_AB R68, RZ, R68 ;  /* 0x00000044ff44723e */ /* 0x000fc400000000ff */
[C---:B------:R-:W-:Y:S01]  /*5a40*/  ISETP.GT.AND P2, PT, R3.reuse, 0x8, P1 ;  /* 0x000000080300780c */ /* 0x040fe20000f44270 */
[----:B------:R-:W-:Y:S01]  /*5a50*/  @P3 STG.E.U16 desc[UR38][R8.64+0xa2], R67 ;  /* 0x0000a24308003986 */ /* 0x000fe2000c101526 */
[C---:B------:R-:W-:Y:S02]  /*5a60*/  ISETP.GT.AND P1, PT, R4.reuse, 0x60, PT ;  /* 0x000000600400780c */ /* 0x040fe40003f24270 */
[----:B------:R-:W-:Y:S01]  /*5a70*/  F2FP.F16.F32.PACK_AB R69, RZ, R69 ;  /* 0x00000045ff45723e */ /* 0x000fe200000000ff */
[----:B------:R-:W-:Y:S01]  /*5a80*/  @P4 STG.E.U16 desc[UR38][R6.64+0xb0], R68 ;  /* 0x0000b04406004986 */ /* 0x000fe2000c101526 */
[C---:B------:R-:W-:Y:S02]  /*5a90*/  ISETP.GT.AND P3, PT, R3.reuse, 0x8, P0 ;  /* 0x000000080300780c */ /* 0x040fe40000764270 */
[----:B------:R-:W-:Y:S01]  /*5aa0*/  ISETP.GT.AND P0, PT, R4, 0x61, PT ;  /* 0x000000610400780c */ /* 0x000fe20003f04270 */
[----:B------:R-:W-:Y:S01]  /*5ab0*/  @P5 STG.E.U16 desc[UR38][R6.64+0xb2], R69 ;  /* 0x0000b24506005986 */ /* 0x000fe2000c101526 */
[----:B------:R-:W-:-:S02]  /*5ac0*/  ISETP.GT.AND P4, PT, R3, RZ, P1 ;  /* 0x000000ff0300720c */ /* 0x000fc40000f84270 */
[C---:B------:R-:W-:Y:S02]  /*5ad0*/  ISETP.GT.AND P5, PT, R3.reuse, RZ, P0 ;  /* 0x000000ff0300720c */ /* 0x040fe400007a4270 */
[----:B------:R-:W-:Y:S02]  /*5ae0*/  F2FP.F16.F32.PACK_AB R70, RZ, R70 ;  /* 0x00000046ff46723e */ /* 0x000fe400000000ff */
[----:B------:R-:W-:Y:S02]  /*5af0*/  F2FP.F16.F32.PACK_AB R71, RZ, R71 ;  /* 0x00000047ff47723e */ /* 0x000fe400000000ff */
[----:B------:R-:W-:Y:S01]  /*5b00*/  F2FP.F16.F32.PACK_AB R72, RZ, R72 ;  /* 0x00000048ff48723e */ /* 0x000fe200000000ff */
[----:B------:R-:W-:Y:S01]  /*5b10*/  @P2 STG.E.U16 desc[UR38][R8.64+0xb0], R70 ;  /* 0x0000b04608002986 */ /* 0x000fe2000c101526 */
[----:B------:R-:W-:Y:S02]  /*5b20*/  F2FP.F16.F32.PACK_AB R73, RZ, R73 ;  /* 0x00000049ff49723e */ /* 0x000fe400000000ff */
[C---:B------:R-:W-:Y:S01]  /*5b30*/  ISETP.GT.AND P1, PT, R3.reuse, 0x8, P1 ;  /* 0x000000080300780c */ /* 0x040fe20000f24270 */
[----:B------:R-:W-:Y:S01]  /*5b40*/  @P3 STG.E.U16 desc[UR38][R8.64+0xb2], R71 ;  /* 0x0000b24708003986 */ /* 0x000fe2000c101526 */
[----:B------:R-:W-:-:S02]  /*5b50*/  ISETP.GT.AND P2, PT, R3, 0x8, P0 ;  /* 0x000000080300780c */ /* 0x000fc40000744270 */
[C---:B------:R-:W-:Y:S01]  /*5b60*/  ISETP.GT.AND P0, PT, R4.reuse, 0x69, PT ;  /* 0x000000690400780c */ /* 0x040fe20003f04270 */
[----:B------:R-:W-:Y:S01]  /*5b70*/  @P4 STG.E.U16 desc[UR38][R6.64+0xc0], R72 ;  /* 0x0000c04806004986 */ /* 0x000fe2000c101526 */
[----:B------:R-:W-:Y:S02]  /*5b80*/  ISETP.GT.AND P4, PT, R4, 0x68, PT ;  /* 0x000000680400780c */ /* 0x000fe40003f84270 */
[----:B------:R-:W-:Y:S01]  /*5b90*/  F2FP.F16.F32.PACK_AB R74, RZ, R74 ;  /* 0x0000004aff4a723e */ /* 0x000fe200000000ff */
[----:B------:R-:W-:Y:S01]  /*5ba0*/  @P5 STG.E.U16 desc[UR38][R6.64+0xc2], R73 ;  /* 0x0000c24906005986 */ /* 0x000fe2000c101526 */
[C---:B------:R-:W-:Y:S02]  /*5bb0*/  ISETP.GT.AND P5, PT, R3.reuse, RZ, P4 ;  /* 0x000000ff0300720c */ /* 0x040fe400027a4270 */
[----:B------:R-:W-:Y:S01]  /*5bc0*/  ISETP.GT.AND P3, PT, R3, RZ, P0 ;  /* 0x000000ff0300720c */ /* 0x000fe20000764270 */
[----:B------:R-:W-:Y:S01]  /*5bd0*/  @P1 STG.E.U16 desc[UR38][R8.64+0xc0], R74 ;  /* 0x0000c04a08001986 */ /* 0x000fe2000c101526 */
[----:B------:R-:W-:-:S02]  /*5be0*/  F2FP.F16.F32.PACK_AB R75, RZ, R75 ;  /* 0x0000004bff4b723e */ /* 0x000fc400000000ff */
[----:B------:R-:W-:Y:S02]  /*5bf0*/  F2FP.F16.F32.PACK_AB R76, RZ, R76 ;  /* 0x0000004cff4c723e */ /* 0x000fe400000000ff */
[C---:B------:R-:W-:Y:S01]  /*5c00*/  ISETP.GT.AND P4, PT, R3.reuse, 0x8, P4 ;  /* 0x000000080300780c */ /* 0x040fe20002784270 */
[----:B------:R-:W-:Y:S01]  /*5c10*/  @P2 STG.E.U16 desc[UR38][R8.64+0xc2], R75 ;  /* 0x0000c24b08002986 */ /* 0x000fe2000c101526 */
[----:B------:R-:W-:Y:S02]  /*5c20*/  F2FP.F16.F32.PACK_AB R77, RZ, R77 ;  /* 0x0000004dff4d723e */ /* 0x000fe400000000ff */
[C---:B------:R-:W-:Y:S01]  /*5c30*/  ISETP.GT.AND P2, PT, R4.reuse, 0x71, PT ;  /* 0x000000710400780c */ /* 0x040fe20003f44270 */
[----:B------:R-:W-:Y:S01]  /*5c40*/  @P5 STG.E.U16 desc[UR38][R6.64+0xd0], R76 ;  /* 0x0000d04c06005986 */ /* 0x000fe2000c101526 */
[----:B------:R-:W-:Y:S02]  /*5c50*/  ISETP.GT.AND P5, PT, R3, 0x8, P0 ;  /* 0x000000080300780c */ /* 0x000fe400007a4270 */
[C---:B------:R-:W-:Y:S01]  /*5c60*/  ISETP.GT.AND P1, PT, R4.reuse, 0x78, PT ;  /* 0x000000780400780c */ /* 0x040fe20003f24270 */
[----:B------:R-:W-:Y:S01]  /*5c70*/  @P3 STG.E.U16 desc[UR38][R6.64+0xd2], R77 ;  /* 0x0000d24d06003986 */ /* 0x000fe2000c101526 */
[----:B------:R-:W-:-:S02]  /*5c80*/  ISETP.GT.AND P3, PT, R4, 0x70, PT ;  /* 0x000000700400780c */ /* 0x000fc40003f64270 */
[----:B------:R-:W-:Y:S01]  /*5c90*/  ISETP.GT.AND P0, PT, R4, 0x79, PT ;  /* 0x000000790400780c */ /* 0x000fe20003f04270 */
[----:B------:R-:W-:Y:S01]  /*5ca0*/  @P4 IMAD.MOV.U32 R4, RZ, RZ, R8 ;  /* 0x000000ffff044224 */ /* 0x000fe200078e0008 */
[----:B------:R-:W-:Y:S01]  /*5cb0*/  F2FP.F16.F32.PACK_AB R78, RZ, R78 ;  /* 0x0000004eff4e723e */ /* 0x000fe200000000ff */
[----:B------:R-:W-:Y:S01]  /*5cc0*/  @P4 IMAD.MOV.U32 R5, RZ, RZ, R9 ;  /* 0x000000ffff054224 */ /* 0x000fe200078e0009 */
[----:B------:R-:W-:Y:S02]  /*5cd0*/  F2FP.F16.F32.PACK_AB R79, RZ, R79 ;  /* 0x0000004fff4f723e */ /* 0x000fe400000000ff */
[----:B------:R-:W-:Y:S02]  /*5ce0*/  F2FP.F16.F32.PACK_AB R80, RZ, R80 ;  /* 0x00000050ff50723e */ /* 0x000fe400000000ff */
[----:B------:R0:W-:Y:S01]  /*5cf0*/  @P4 STG.E.U16 desc[UR38][R4.64+0xd0], R78 ;  /* 0x0000d04e04004986 */ /* 0x0001e2000c101526 */
[----:B------:R-:W-:Y:S02]  /*5d00*/  ISETP.GT.AND P4, PT, R3, RZ, P2 ;  /* 0x000000ff0300720c */ /* 0x000fe40001784270 */
[----:B------:R-:W-:-:S02]  /*5d10*/  F2FP.F16.F32.PACK_AB R81, RZ, R81 ;  /* 0x00000051ff51723e */ /* 0x000fc400000000ff */
[----:B------:R-:W-:Y:S02]  /*5d20*/  ISETP.GT.AND P2, PT, R3, 0x8, P2 ;  /* 0x000000080300780c */ /* 0x000fe40001744270 */
[----:B------:R-:W-:Y:S02]  /*5d30*/  F2FP.F16.F32.PACK_AB R82, RZ, R82 ;  /* 0x00000052ff52723e */ /* 0x000fe400000000ff */
[----:B------:R-:W-:Y:S02]  /*5d40*/  F2FP.F16.F32.PACK_AB R83, RZ, R83 ;  /* 0x00000053ff53723e */ /* 0x000fe400000000ff */
[----:B------:R-:W-:Y:S01]  /*5d50*/  F2FP.F16.F32.PACK_AB R84, RZ, R84 ;  /* 0x00000054ff54723e */ /* 0x000fe200000000ff */
[----:B0-----:R-:W-:Y:S01]  /*5d60*/  @P5 IMAD.MOV.U32 R4, RZ, RZ, R8 ;  /* 0x000000ffff045224 */ /* 0x001fe200078e0008 */
[----:B------:R-:W-:Y:S01]  /*5d70*/  F2FP.F16.F32.PACK_AB R85, RZ, R85 ;  /* 0x00000055ff55723e */ /* 0x000fe200000000ff */
[----:B------:R-:W-:Y:S01]  /*5d80*/  @P5 IMAD.MOV.U32 R5, RZ, RZ, R9 ;  /* 0x000000ffff055224 */ /* 0x000fe200078e0009 */
[----:B------:R-:W-:-:S02]  /*5d90*/  F2FP.F16.F32.PACK_AB R86, RZ, R86 ;  /* 0x00000056ff56723e */ /* 0x000fc400000000ff */
[----:B------:R-:W-:Y:S02]  /*5da0*/  F2FP.F16.F32.PACK_AB R87, RZ, R87 ;  /* 0x00000057ff57723e */ /* 0x000fe400000000ff */
[----:B------:R0:W-:Y:S01]  /*5db0*/  @P5 STG.E.U16 desc[UR38][R4.64+0xd2], R79 ;  /* 0x0000d24f04005986 */ /* 0x0001e2000c101526 */
[C---:B------:R-:W-:Y:S02]  /*5dc0*/  ISETP.GT.AND P5, PT, R3.reuse, RZ, P3 ;  /* 0x000000ff0300720c */ /* 0x040fe40001fa4270 */
[----:B------:R-:W-:-:S11]  /*5dd0*/  ISETP.GT.AND P3, PT, R3, 0x8, P3 ;  /* 0x000000080300780c */ /* 0x000fd60001f64270 */
[----:B0-----:R-:W-:Y:S02]  /*5de0*/  @P5 IMAD.MOV.U32 R4, RZ, RZ, R6 ;  /* 0x000000ffff045224 */ /* 0x001fe400078e0006 */
[----:B------:R-:W-:-:S05]  /*5df0*/  @P5 IMAD.MOV.U32 R5, RZ, RZ, R7 ;  /* 0x000000ffff055224 */ /* 0x000fca00078e0007 */
[----:B------:R0:W-:Y:S01]  /*5e00*/  @P5 STG.E.U16 desc[UR38][R4.64+0xe0], R80 ;  /* 0x0000e05004005986 */ /* 0x0001e2000c101526 */
[C---:B------:R-:W-:Y:S02]  /*5e10*/  ISETP.GT.AND P5, PT, R3.reuse, RZ, P0 ;  /* 0x000000ff0300720c */ /* 0x040fe400007a4270 */
[----:B------:R-:W-:Y:S01]  /*5e20*/  ISETP.GT.AND P0, PT, R3, 0x8, P0 ;  /* 0x000000080300780c */ /* 0x000fe20000704270 */
[----:B0-----:R-:W-:Y:S02]  /*5e30*/  @P4 IMAD.MOV.U32 R4, RZ, RZ, R6 ;  /* 0x000000ffff044224 */ /* 0x001fe400078e0006 */
[----:B------:R-:W-:-:S05]  /*5e40*/  @P4 IMAD.MOV.U32 R5, RZ, RZ, R7 ;  /* 0x000000ffff054224 */ /* 0x000fca00078e0007 */
[----:B------:R0:W-:Y:S01]  /*5e50*/  @P4 STG.E.U16 desc[UR38][R4.64+0xe2], R81 ;  /* 0x0000e25104004986 */ /* 0x0001e2000c101526 */
[C---:B------:R-:W-:Y:S02]  /*5e60*/  ISETP.GT.AND P4, PT, R3.reuse, RZ, P1 ;  /* 0x000000ff0300720c */ /* 0x040fe40000f84270 */
[----:B------:R-:W-:Y:S01]  /*5e70*/  ISETP.GT.AND P1, PT, R3, 0x8, P1 ;  /* 0x000000080300780c */ /* 0x000fe20000f24270 */
[----:B0-----:R-:W-:Y:S02]  /*5e80*/  @P3 IMAD.MOV.U32 R4, RZ, RZ, R8 ;  /* 0x000000ffff043224 */ /* 0x001fe400078e0008 */
[----:B------:R-:W-:-:S05]  /*5e90*/  @P3 IMAD.MOV.U32 R5, RZ, RZ, R9 ;  /* 0x000000ffff053224 */ /* 0x000fca00078e0009 */
[----:B------:R0:W-:Y:S02]  /*5ea0*/  @P3 STG.E.U16 desc[UR38][R4.64+0xe0], R82 ;  /* 0x0000e05204003986 */ /* 0x0001e4000c101526 */
[----:B0-----:R-:W-:Y:S02]  /*5eb0*/  @P2 IMAD.MOV.U32 R4, RZ, RZ, R8 ;  /* 0x000000ffff042224 */ /* 0x001fe400078e0008 */
[----:B------:R-:W-:-:S05]  /*5ec0*/  @P2 IMAD.MOV.U32 R5, RZ, RZ, R9 ;  /* 0x000000ffff052224 */ /* 0x000fca00078e0009 */
[----:B------:R0:W-:Y:S02]  /*5ed0*/  @P2 STG.E.U16 desc[UR38][R4.64+0xe2], R83 ;  /* 0x0000e25304002986 */ /* 0x0001e4000c101526 */
[----:B0-----:R-:W-:Y:S02]  /*5ee0*/  @P4 IMAD.MOV.U32 R4, RZ, RZ, R6 ;  /* 0x000000ffff044224 */ /* 0x001fe400078e0006 */
[----:B------:R-:W-:-:S05]  /*5ef0*/  @P4 IMAD.MOV.U32 R5, RZ, RZ, R7 ;  /* 0x000000ffff054224 */ /* 0x000fca00078e0007 */
[----:B------:R0:W-:Y:S04]  /*5f00*/  @P4 STG.E.U16 desc[UR38][R4.64+0xf0], R84 ;  /* 0x0000f05404004986 */ /* 0x0001e8000c101526 */
[----:B------:R1:W-:Y:S01]  /*5f10*/  @P5 STG.E.U16 desc[UR38][R6.64+0xf2], R85 ;  /* 0x0000f25506005986 */ /* 0x0003e2000c101526 */
[----:B0-----:R-:W-:Y:S02]  /*5f20*/  @P1 IMAD.MOV.U32 R4, RZ, RZ, R8 ;  /* 0x000000ffff041224 */ /* 0x001fe400078e0008 */
[----:B------:R-:W-:-:S05]  /*5f30*/  @P1 IMAD.MOV.U32 R5, RZ, RZ, R9 ;  /* 0x000000ffff051224 */ /* 0x000fca00078e0009 */
[----:B------:R1:W-:Y:S04]  /*5f40*/  @P1 STG.E.U16 desc[UR38][R4.64+0xf0], R86 ;  /* 0x0000f05604001986 */ /* 0x0003e8000c101526 */
[----:B------:R1:W-:Y:S02]  /*5f50*/  @P0 STG.E.U16 desc[UR38][R8.64+0xf2], R87 ;  /* 0x0000f25708000986 */ /* 0x0003e4000c101526 */
.L_x_154:
[----:B------:R-:W-:Y:S05]  /*5f60*/  BSYNC B0 ;  /* 0x0000000000007941 */ /* 0x000fea0003800000 */
.L_x_28:
[----:B------:R-:W-:Y:S01]  /*5f70*/  IADD3 R16, P0, R16, UR36, RZ ;  /* 0x0000002410107c10 */ /* 0x000fe2000ff1e0ff */
[----:B------:R-:W-:Y:S01]  /*5f80*/  ULDC.64 UR4, c[0x0][0x650] ;  /* 0x0001940000047ab9 */ /* 0x000fe20000000a00 */
[----:B------:R-:W-:Y:S01]  /*5f90*/  PRMT R3, RZ, 0x7610, R3 ;  /* 0x00007610ff037816 */ /* 0x000fe20000000003 */
[----:B------:R-:W-:Y:S01]  /*5fa0*/  IMAD.MOV.U32 R100, RZ, RZ, -0x1 ;  /* 0xffffffffff647424 */ /* 0x000fe200078e00ff */
[----:B------:R-:W-:Y:S01]  /*5fb0*/  IADD3.X R17, R17, UR42, RZ, P0, !PT ;  /* 0x0000002a11117c10 */ /* 0x000fe200087fe4ff */
[----:B------:R-:W-:Y:S01]  /*5fc0*/  IMAD.MOV.U32 R99, RZ, RZ, -0x1 ;  /* 0xffffffffff637424 */ /* 0x000fe200078e00ff */
[----:B------:R-:W-:-:S04]  /*5fd0*/  ISETP.GE.U32.AND P0, PT, R16, UR4, PT ;  /* 0x0000000410007c0c */ /* 0x000fc8000bf06070 */
[----:B------:R-:W-:-:S13]  /*5fe0*/  ISETP.GE.U32.AND.EX P0, PT, R17, UR5, PT, P0 ;  /* 0x0000000511007c0c */ /* 0x000fda000bf06100 */
[----:B------:R-:W-:Y:S05]  /*5ff0*/  @P0 BRA `(.L_x_155) ;  /* 0x00000004004c0947 */ /* 0x000fea0003800000 */
[----:B------:R-:W0:Y:S01]  /*6000*/  LDC.64 R10, c[0x0][0x628] ;  /* 0x00018a00ff0a7b82 */ /* 0x000e220000000a00 */
[----:B---3--:R-:W3:Y:S01]  /*6010*/  S2R R12, SR_CTAID.X ;  /* 0x00000000000c7919 */ /* 0x008ee20000002500 */
[----:B-12-4-:R-:W-:Y:S02]  /*6020*/  IMAD.MOV.U32 R8, RZ, RZ, R16 ;  /* 0x000000ffff087224 */ /* 0x016fe400078e0010 */
[----:B------:R-:W-:Y:S01]  /*6030*/  IMAD.MOV.U32 R9, RZ, RZ, R17 ;  /* 0x000000ffff097224 */ /* 0x000fe200078e0011 */
[----:B------:R-:W1:Y:S03]  /*6040*/  S2R R20, SR_CTAID.Y ;  /* 0x0000000000147919 */ /* 0x000e660000002600 */
[----:B------:R-:W2:Y:S08]  /*6050*/  LDC R0, c[0x0][0x630] ;  /* 0x00018c00ff007b82 */ /* 0x000eb00000000800 */
[----:B------:R-:W4:Y:S01]  /*6060*/  LDC.64 R14, c[0x0][0x620] ;  /* 0x00018800ff0e7b82 */ /* 0x000f220000000a00 */
[----:B0-----:R-:W-:-:S04]  /*6070*/  ISETP.NE.U32.AND P0, PT, R10, RZ, PT ;  /* 0x000000ff0a00720c */ /* 0x001fc80003f05070 */
[----:B------:R-:W-:-:S13]  /*6080*/  ISETP.NE.AND.EX P0, PT, R11, RZ, PT, P0 ;  /* 0x000000ff0b00720c */ /* 0x000fda0003f05300 */
[----:B-1234-:R-:W-:Y:S05]  /*6090*/  @!P0 BRA `(.L_x_156) ;  /* 0x0000000000288947 */ /* 0x01efea0003800000 */
        /* <DEDUP_REMOVED lines=10> */
.L_x_156:
[-CC-:B------:R-:W-:Y:S01]  /*6140*/  SHF.R.U64 R99, R8, R0.reuse, R9.reuse ;  /* 0x0000000008637219 */ /* 0x180fe20000001209 */
[----:B------:R-:W0:Y:S01]  /*6150*/  LDC.64 R26, c[0x0][0x640] ;  /* 0x00019000ff1a7b82 */ /* 0x000e220000000a00 */
[----:B------:R-:W-:Y:S01]  /*6160*/  SHF.R.U32.HI R0, RZ, R0, R9 ;  /* 0x00000000ff007219 */ /* 0x000fe20000011609 */
[----:B------:R-:W-:Y:S01]  /*6170*/  ULDC UR4, c[0x0][0x150] ;  /* 0x0000540000047ab9 */ /* 0x000fe20000000800 */
[----:B------:R-:W-:Y:S02]  /*6180*/  IADD3 R3, P0, RZ, -R99, RZ ;  /* 0x80000063ff037210 */ /* 0x000fe40007f1e0ff */
[----:B------:R-:W-:-:S03]  /*6190*/  I2FP.F32.U32 R7, R12 ;  /* 0x0000000c00077245 */ /* 0x000fc60000201000 */
[----:B------:R-:W1:Y:S01]  /*61a0*/  LDC R6, c[0x0][0x618] ;  /* 0x00018600ff067b82 */ /* 0x000e620000000800 */
[----:B------:R-:W-:Y:S02]  /*61b0*/  IMAD.X R5, RZ, RZ, ~R0, P0 ;  /* 0x000000ffff057224 */ /* 0x000fe400000e0e00 */
[----:B------:R-:W-:Y:S01]  /*61c0*/  FMUL R7, R7, UR4 ;  /* 0x0000000407077c20 */ /* 0x000fe20008400000 */
[----:B------:R-:W-:Y:S01]  /*61d0*/  ULDC UR4, c[0x0][0x154] ;  /* 0x0000550000047ab9 */ /* 0x000fe20000000800 */
[-C--:B------:R-:W-:Y:S02]  /*61e0*/  IMAD R0, R5, R14.reuse, RZ ;  /* 0x0000000e05007224 */ /* 0x080fe400078e02ff */
[C---:B------:R-:W-:Y:S01]  /*61f0*/  IMAD.WIDE.U32 R4, R3.reuse, R14, R16 ;  /* 0x0000000e03047225 */ /* 0x040fe200078e0010 */
[----:B------:R-:W2:Y:S01]  /*6200*/  LDC R8, c[0x0][0x608] ;  /* 0x00018200ff087b82 */ /* 0x000ea20000000800 */
[----:B------:R-:W3:Y:S02]  /*6210*/  F2I.U32.TRUNC.NTZ R7, R7 ;  /* 0x0000000700077305 */ /* 0x000ee4000020f000 */
[----:B------:R-:W-:Y:S01]  /*6220*/  IMAD R3, R3, R15, R0 ;  /* 0x0000000f03037224 */ /* 0x000fe200078e0200 */
[----:B------:R-:W-:-:S03]  /*6230*/  I2FP.F32.U32 R0, R20 ;  /* 0x0000001400007245 */ /* 0x000fc60000201000 */
[----:B------:R-:W-:Y:S01]  /*6240*/  IMAD.IADD R3, R5, 0x1, R3 ;  /* 0x0000000105037824 */ /* 0x000fe200078e0203 */
[----:B------:R-:W4:Y:S01]  /*6250*/  LDC R11, c[0x0][0x658] ;  /* 0x00019600ff0b7b82 */ /* 0x000f220000000800 */
[----:B0-----:R-:W-:-:S04]  /*6260*/  ISETP.NE.U32.AND P0, PT, R26, RZ, PT ;  /* 0x000000ff1a00720c */ /* 0x001fc80003f05070 */
[----:B------:R-:W-:-:S03]  /*6270*/  ISETP.NE.AND.EX P0, PT, R27, RZ, PT, P0 ;  /* 0x000000ff1b00720c */ /* 0x000fc60003f05300 */
[----:B------:R-:W0:Y:S01]  /*6280*/  LDC R9, c[0x0][0x144] ;  /* 0x00005100ff097b82 */ /* 0x000e220000000800 */
[-C--:B-1----:R-:W-:Y:S01]  /*6290*/  SHF.R.U64 R10, R4, R6.reuse, R3 ;  /* 0x00000006040a7219 */ /* 0x082fe20000001203 */
[----:B---3--:R-:W-:Y:S01]  /*62a0*/  IMAD.MOV R7, RZ, RZ, -R7 ;  /* 0x000000ffff077224 */ /* 0x008fe200078e0a07 */
[----:B------:R-:W-:Y:S01]  /*62b0*/  SHF.R.U32.HI R3, RZ, R6, R3 ;  /* 0x00000006ff037219 */ /* 0x000fe20000011603 */
[----:B------:R-:W-:-:S04]  /*62c0*/  FMUL R6, R0, UR4 ;  /* 0x0000000400067c20 */ /* 0x000fc80008400000 */
[----:B------:R-:W1:Y:S01]  /*62d0*/  LDC R21, c[0x0][0x148] ;  /* 0x00005200ff157b82 */ /* 0x000e620000000800 */
[----:B------:R3:W0:Y:S01]  /*62e0*/  F2I.U32.TRUNC.NTZ R14, R6 ;  /* 0x00000006000e7305 */ /* 0x000622000020f000 */
[-CC-:B--2---:R-:W-:Y:S02]  /*62f0*/  SHF.R.U64 R13, R10, R8.reuse, R3.reuse ;  /* 0x000000080a0d7219 */ /* 0x184fe40000001203 */
[----:B------:R-:W-:-:S04]  /*6300*/  SHF.R.U32.HI R0, RZ, R8, R3 ;  /* 0x00000008ff007219 */ /* 0x000fc80000011603 */
[----:B-----5:R-:W2:Y:S01]  /*6310*/  LDC R24, c[0x0][0x648] ;  /* 0x00019200ff187b82 */ /* 0x020ea20000000800 */
[-CC-:B----4-:R-:W-:Y:S02]  /*6320*/  SHF.R.U64 R15, R13, R11.reuse, R0.reuse ;  /* 0x0000000b0d0f7219 */ /* 0x190fe40000001200 */
[----:B------:R-:W-:-:S03]  /*6330*/  SHF.R.U32.HI R5, RZ, R11, R0 ;  /* 0x0000000bff057219 */ /* 0x000fc60000011600 */
[----:B------:R-:W-:Y:S02]  /*6340*/  IMAD.MOV.U32 R4, RZ, RZ, R15 ;  /* 0x000000ffff047224 */ /* 0x000fe400078e000f */
[----:B------:R-:W4:Y:S01]  /*6350*/  LDC R28, c[0x0][0x638] ;  /* 0x00018e00ff1c7b82 */ /* 0x000f220000000800 */
[----:B0-----:R-:W-:-:S07]  /*6360*/  IMAD R25, R9, R7, R12 ;  /* 0x0000000709197224 */ /* 0x001fce00078e020c */
[----:B------:R-:W0:Y:S08]  /*6370*/  LDC R29, c[0x0][0x610] ;  /* 0x00018400ff1d7b82 */ /* 0x000e300000000800 */
[----:B------:R-:W0:Y:S01]  /*6380*/  LDC R30, c[0x0][0x600] ;  /* 0x00018000ff1e7b82 */ /* 0x000e220000000800 */
[----:B-123--:R-:W-:Y:S05]  /*6390*/  @!P0 BRA `(.L_x_157) ;  /* 0x0000000000288947 */ /* 0x00efea0003800000 */
        /* <DEDUP_REMOVED lines=10> */
.L_x_157:
[----:B------:R-:W-:Y:S01]  /*6440*/  ISETP.NE.AND P0, PT, R2, 0x1, PT ;  /* 0x000000010200780c */ /* 0x000fe20003f05270 */
[----:B------:R-:W-:Y:S01]  /*6450*/  IMAD.MOV R14, RZ, RZ, -R14 ;  /* 0x000000ffff0e7224 */ /* 0x000fe200078e0a0e */
[----:B------:R-:W-:Y:S02]  /*6460*/  SHF.R.U64 R0, R4, R24, R5 ;  /* 0x0000001804007219 */ /* 0x000fe40000001205 */
[----:B------:R-:W-:Y:S02]  /*6470*/  LOP3.LUT R3, R13, R96, RZ, 0xc0, !PT ;  /* 0x000000600d037212 */ /* 0x000fe400078ec0ff */
[----:B------:R-:W-:Y:S01]  /*6480*/  LOP3.LUT R10, R10, R95, RZ, 0xc0, !PT ;  /* 0x0000005f0a0a7212 */ /* 0x000fe200078ec0ff */
[----:B------:R-:W-:Y:S02]  /*6490*/  IMAD.MOV R4, RZ, RZ, -R0 ;  /* 0x000000ffff047224 */ /* 0x000fe400078e0a00 */
[----:B------:R-:W-:Y:S02]  /*64a0*/  IMAD R0, R90, R0, R3 ;  /* 0x000000005a007224 */ /* 0x000fe400078e0203 */
[----:B----4-:R-:W-:-:S02]  /*64b0*/  IMAD R3, R4, R28, R15 ;  /* 0x0000001c04037224 */ /* 0x010fc400078e020f */
[----:B------:R-:W-:Y:S02]  /*64c0*/  @P0 IMAD R25, R21, R14, R20 ;  /* 0x0000000e15190224 */ /* 0x000fe400078e0214 */
[----:B0-----:R-:W-:Y:S02]  /*64d0*/  IMAD R5, R3, R30, R10 ;  /* 0x0000001e03057224 */ /* 0x001fe400078e020a */
[----:B------:R-:W-:Y:S02]  /*64e0*/  IMAD R0, R0, R29, R25 ;  /* 0x0000001d00007224 */ /* 0x000fe400078e0219 */
[----:B------:R-:W-:-:S03]  /*64f0*/  IMAD.MOV.U32 R4, RZ, RZ, 0x1 ;  /* 0x00000001ff047424 */ /* 0x000fc600078e00ff */
[----:B------:R-:W-:Y:S02]  /*6500*/  SEL R100, R5, R0, !P0 ;  /* 0x0000000005647207 */ /* 0x000fe40004000000 */
[----:B------:R-:W-:Y:S02]  /*6510*/  PRMT R3, R4, 0x7610, R3 ;  /* 0x0000761004037816 */ /* 0x000fe40000000003 */
[----:B------:R-:W-:-:S07]  /*6520*/  SEL R0, R0, R5, !P0 ;  /* 0x0000000500007207 */ /* 0x000fce0004000000 */
.L_x_155:
[----:B------:R-:W-:Y:S01]  /*6530*/  UIMAD.WIDE.U32 UR4, UR41, 0x24924925, URZ ;  /* 0x24924925290478a5 */ /* 0x000fe2000f8e003f */
[----:B------:R-:W-:Y:S01]  /*6540*/  LOP3.LUT P0, RZ, R3, 0xff, RZ, 0xc0, !PT ;  /* 0x000000ff03ff7812 */ /* 0x000fe2000780c0ff */
[----:B------:R-:W-:Y:S02]  /*6550*/  IMAD.MOV.U32 R101, RZ, RZ, R0 ;  /* 0x000000ffff657224 */ /* 0x000fe400078e0000 */
[----:B------:R-:W-:-:S04]  /*6560*/  UIADD3 UR4, UR41, -UR5, URZ ;  /* 0x8000000529047290 */ /* 0x000fc8000fffe03f */
[----:B------:R-:W-:-:S04]  /*6570*/  ULEA.HI UR4, UR4, UR5, URZ, 0x1f ;  /* 0x0000000504047291 */ /* 0x000fc8000f8ff83f */
[----:B------:R-:W-:-:S04]  /*6580*/  USHF.R.U32.HI UR4, URZ, 0x2, UR4 ;  /* 0x000000023f047899 */ /* 0x000fc80008011604 */
[----:B------:R-:W-:Y:S01]  /*6590*/  UIMAD UR41, UR4, -0x7, UR41 ;  /* 0xfffffff9042978a4 */ /* 0x000fe2000f8e0229 */
[----:B------:R-:W-:Y:S11]  /*65a0*/  @P0 BRA `(.L_x_158) ;  /* 0xffffffac001c0947 */ /* 0x000ff6000383ffff */
[----:B------:R-:W-:Y:S05]  /*65b0*/  EXIT ;  /* 0x000000000000794d */ /* 0x000fea0003800000 */
.L_x_3:
        /* <DEDUP_REMOVED lines=26> */
.L_x_160:
[--C-:B------:R-:W-:Y:S01]  /*6760*/  SHF.R.U64 R14, R12, R20, R13.reuse ;  /* 0x000000140c0e7219 */ /* 0x100fe2000000120d */
[----:B------:R-:W0:Y:S01]  /*6770*/  LDC R24, c[0x0][0x618] ;  /* 0x00018600ff187b82 */ /* 0x000e220000000800 */
[----:B------:R-:W-:Y:S01]  /*6780*/  I2FP.F32.U32 R8, R6 ;  /* 0x0000000600087245 */ /* 0x000fe20000201000 */
[----:B------:R-:W-:Y:S01]  /*6790*/  ULDC UR4, c[0x0][0x150] ;  /* 0x0000540000047ab9 */ /* 0x000fe20000000800 */
[----:B------:R-:W-:Y:S02]  /*67a0*/  SHF.R.U32.HI R7, RZ, R20, R13 ;  /* 0x00000014ff077219 */ /* 0x000fe4000001160d */
[----:B------:R-:W-:Y:S01]  /*67b0*/  IADD3 R11, P0, RZ, -R14, RZ ;  /* 0x8000000eff0b7210 */ /* 0x000fe20007f1e0ff */
[----:B------:R-:W-:Y:S01]  /*67c0*/  FMUL R13, R8, UR4 ;  /* 0x00000004080d7c20 */ /* 0x000fe20008400000 */
[----:B------:R-:W-:Y:S01]  /*67d0*/  ULDC UR4, c[0x0][0x154] ;  /* 0x0000550000047ab9 */ /* 0x000fe20000000800 */
[----:B------:R-:W1:Y:S02]  /*67e0*/  LDC.64 R26, c[0x0][0x640] ;  /* 0x00019000ff1a7b82 */ /* 0x000e640000000a00 */
[----:B------:R-:W-:-:S02]  /*67f0*/  IMAD.X R7, RZ, RZ, ~R7, P0 ;  /* 0x000000ffff077224 */ /* 0x000fc400000e0e07 */
[----:B------:R-:W2:Y:S01]  /*6800*/  F2I.U32.TRUNC.NTZ R13, R13 ;  /* 0x0000000d000d7305 */ /* 0x000ea2000020f000 */
[----:B------:R-:W-:-:S03]  /*6810*/  IMAD.WIDE.U32 R8, R11, R22, R16 ;  /* 0x000000160b087225 */ /* 0x000fc600078e0010 */
[----:B------:R-:W3:Y:S01]  /*6820*/  LDC R15, c[0x0][0x144] ;  /* 0x00005100ff0f7b82 */ /* 0x000ee20000000800 */
[----:B------:R-:W-:-:S04]  /*6830*/  IMAD R10, R7, R22, RZ ;  /* 0x00000016070a7224 */ /* 0x000fc800078e02ff */
[----:B------:R-:W-:Y:S02]  /*6840*/  IMAD R7, R11, R23, R10 ;  /* 0x000000170b077224 */ /* 0x000fe400078e020a */
[----:B------:R-:W-:Y:S01]  /*6850*/  IMAD.MOV.U32 R10, RZ, RZ, -0x1 ;  /* 0xffffffffff0a7424 */ /* 0x000fe200078e00ff */
[----:B------:R-:W4:Y:S01]  /*6860*/  LDC R20, c[0x0][0x608] ;  /* 0x00018200ff147b82 */ /* 0x000f220000000800 */
[----:B------:R-:W-:Y:S01]  /*6870*/  IMAD.IADD R7, R9, 0x1, R7 ;  /* 0x0000000109077824 */ /* 0x000fe200078e0207 */
[----:B------:R-:W-:-:S04]  /*6880*/  I2FP.F32.U32 R9, R5 ;  /* 0x0000000500097245 */ /* 0x000fc80000201000 */
[-C--:B0-----:R-:W-:Y:S01]  /*6890*/  SHF.R.U64 R12, R8, R24.reuse, R7 ;  /* 0x00000018080c7219 */ /* 0x081fe20000001207 */
[----:B--2---:R-:W-:Y:S01]  /*68a0*/  IMAD.MOV R8, RZ, RZ, -R13 ;  /* 0x000000ffff087224 */ /* 0x004fe200078e0a0d */
[----:B------:R-:W0:Y:S01]  /*68b0*/  LDC R11, c[0x0][0x658] ;  /* 0x00019600ff0b7b82 */ /* 0x000e220000000800 */
[----:B-1----:R-:W-:Y:S01]  /*68c0*/  ISETP.NE.U32.AND P0, PT, R26, RZ, PT ;  /* 0x000000ff1a00720c */ /* 0x002fe20003f05070 */
[----:B------:R-:W-:Y:S01]  /*68d0*/  FMUL R9, R9, UR4 ;  /* 0x0000000409097c20 */ /* 0x000fe20008400000 */
[----:B------:R-:W-:Y:S02]  /*68e0*/  SHF.R.U32.HI R7, RZ, R24, R7 ;  /* 0x00000018ff077219 */ /* 0x000fe40000011607 */
[----:B------:R-:W-:-:S03]  /*68f0*/  ISETP.NE.AND.EX P0, PT, R27, RZ, PT, P0 ;  /* 0x000000ff1b00720c */ /* 0x000fc60003f05300 */
[----:B------:R-:W1:Y:S01]  /*6900*/  LDC R22, c[0x0][0x148] ;  /* 0x00005200ff167b82 */ /* 0x000e620000000800 */
[----:B---3--:R-:W-:Y:S02]  /*6910*/  IMAD R23, R15, R8, R6 ;  /* 0x000000080f177224 */ /* 0x008fe400078e0206 */
[----:B------:R-:W-:-:S05]  /*6920*/  IMAD.MOV.U32 R8, RZ, RZ, 0x1 ;  /* 0x00000001ff087424 */ /* 0x000fca00078e00ff */
[----:B------:R-:W2:Y:S01]  /*6930*/  LDC R21, c[0x0][0x600] ;  /* 0x00018000ff157b82 */ /* 0x000ea20000000800 */
[-CC-:B----4-:R-:W-:Y:S02]  /*6940*/  SHF.R.U64 R15, R12, R20.reuse, R7.reuse ;  /* 0x000000140c0f7219 */ /* 0x190fe40000001207 */
[----:B------:R-:W-:Y:S02]  /*6950*/  SHF.R.U32.HI R6, RZ, R20, R7 ;  /* 0x00000014ff067219 */ /* 0x000fe40000011607 */
[----:B------:R3:W4:Y:S03]  /*6960*/  F2I.U32.TRUNC.NTZ R20, R9 ;  /* 0x0000000900147305 */ /* 0x000726000020f000 */
[----:B------:R-:W1:Y:S01]  /*6970*/  LDC R25, c[0x0][0x648] ;  /* 0x00019200ff197b82 */ /* 0x000e620000000800 */
[-C--:B0-----:R-:W-:Y:S02]  /*6980*/  SHF.R.U64 R19, R15, R11.reuse, R6 ;  /* 0x0000000b0f137219 */ /* 0x081fe40000001206 */
[----:B------:R-:W-:-:S02]  /*6990*/  SHF.L.U32 R10, R10, R11, RZ ;  /* 0x0000000b0a0a7219 */ /* 0x000fc400000006ff */
[-C--:B------:R-:W-:Y:S01]  /*69a0*/  SHF.R.U32.HI R7, RZ, R11.reuse, R6 ;  /* 0x0000000bff077219 */ /* 0x080fe20000011606 */
[----:B------:R-:W-:Y:S01]  /*69b0*/  IMAD.MOV.U32 R6, RZ, RZ, R19 ;  /* 0x000000ffff067224 */ /* 0x000fe200078e0013 */
[----:B------:R-:W-:Y:S01]  /*69c0*/  SHF.L.U32 R24, R8, R11, RZ ;  /* 0x0000000b08187219 */ /* 0x000fe200000006ff */
[----:B------:R-:W0:Y:S01]  /*69d0*/  LDC R28, c[0x0][0x638] ;  /* 0x00018e00ff1c7b82 */ /* 0x000e220000000800 */
[----:B------:R-:W-:-:S07]  /*69e0*/  LOP3.LUT R30, RZ, R10, RZ, 0x33, !PT ;  /* 0x0000000aff1e7212 */ /* 0x000fce00078e33ff */
[----:B------:R-:W0:Y:S01]  /*69f0*/  LDC R29, c[0x0][0x610] ;  /* 0x00018400ff1d7b82 */ /* 0x000e220000000800 */
[----:B---34-:R-:W-:Y:S05]  /*6a00*/  @!P0 BRA `(.L_x_161) ;  /* 0x0000000000288947 */ /* 0x018fea0003800000 */
[----:B------:R-:W3:Y:S02]  /*6a10*/  LDC R6, c[0x0][0x64c] ;  /* 0x00019300ff067b82 */ /* 0x000ee40000000800 */
[----:B---3--:R-:W-:-:S05]  /*6a20*/  IADD3 R11, P0, R19, R6, RZ ;  /* 0x00000006130b7210 */ /* 0x008fca0007f1e0ff */
        /* <DEDUP_REMOVED lines=8> */
.L_x_161:
[----:B------:R-:W-:Y:S01]  /*6ab0*/  ISETP.NE.AND P0, PT, R2, 0x1, PT ;  /* 0x000000010200780c */ /* 0x000fe20003f05270 */
[----:B--2---:R-:W-:Y:S01]  /*6ac0*/  VIADD R9, R21, 0xffffffff ;  /* 0xffffffff15097836 */ /* 0x004fe20000000000 */
[----:B-1----:R-:W-:Y:S01]  /*6ad0*/  SHF.R.U64 R7, R6, R25, R7 ;  /* 0x0000001906077219 */ /* 0x002fe20000001207 */
[----:B------:R-:W-:Y:S01]  /*6ae0*/  IMAD.MOV R20, RZ, RZ, -R20 ;  /* 0x000000ffff147224 */ /* 0x000fe200078e0a14 */
[----:B------:R-:W-:Y:S02]  /*6af0*/  LOP3.LUT R6, R15, R30, RZ, 0xc0, !PT ;  /* 0x0000001e0f067212 */ /* 0x000fe400078ec0ff */
[----:B------:R-:W-:Y:S01]  /*6b00*/  LOP3.LUT R12, R12, R9, RZ, 0xc0, !PT ;  /* 0x000000090c0c7212 */ /* 0x000fe200078ec0ff */
[----:B------:R-:W-:Y:S02]  /*6b10*/  IMAD.MOV R8, RZ, RZ, -R7 ;  /* 0x000000ffff087224 */ /* 0x000fe400078e0a07 */
[----:B------:R-:W-:Y:S02]  /*6b20*/  IMAD R6, R24, R7, R6 ;  /* 0x0000000718067224 */ /* 0x000fe400078e0206 */
[----:B------:R-:W-:-:S02]  /*6b30*/  IMAD.MOV.U32 R9, RZ, RZ, 0x1 ;  /* 0x00000001ff097424 */ /* 0x000fc400078e00ff */
[----:B------:R-:W-:Y:S02]  /*6b40*/  @P0 IMAD R23, R22, R20, R5 ;  /* 0x0000001416170224 */ /* 0x000fe400078e0205 */
[----:B0-----:R-:W-:Y:S02]  /*6b50*/  IMAD R5, R8, R28, R19 ;  /* 0x0000001c08057224 */ /* 0x001fe400078e0213 */
[----:B------:R-:W-:Y:S02]  /*6b60*/  IMAD R19, R6, R29, R23 ;  /* 0x0000001d06137224 */ /* 0x000fe400078e0217 */
[----:B------:R-:W-:Y:S02]  /*6b70*/  IMAD R6, R5, R21, R12 ;  /* 0x0000001505067224 */ /* 0x000fe400078e020c */
[----:B------:R-:W-:-:S03]  /*6b80*/  IMAD.MOV.U32 R8, RZ, RZ, R14 ;  /* 0x000000ffff087224 */ /* 0x000fc600078e000e */
[----:B------:R-:W-:Y:S02]  /*6b90*/  SEL R20, R6, R19, !P0 ;  /* 0x0000001306147207 */ /* 0x000fe40004000000 */
[----:B------:R-:W-:-:S07]  /*6ba0*/  SEL R19, R19, R6, !P0 ;  /* 0x0000000613137207 */ /* 0x000fce0004000000 */
.L_x_159:
[----:B------:R-:W-:-:S08]  /*6bb0*/  NOP ;  /* 0x0000000000007918 */ /* 0x000fd00000000000 */
[----:B------:R-:W0:-:S00]  /*6bc0*/  USETMAXREG.DEALLOC.CTAPOOL 0x28 ;  /* 0x00000028000079c8 */ /* 0x000e0000080e0500 */
[----:B0-----:R-:W-:-:S13]  /*6bd0*/  ISETP.NE.AND P0, PT, R0, RZ, PT ;  /* 0x000000ff0000720c */ /* 0x001fda0003f05270 */
[----:B------:R-:W-:Y:S05]  /*6be0*/  @P0 EXIT ;  /* 0x000000000000094d */ /* 0x000fea0003800000 */
[----:B------:R-:W-:Y:S01]  /*6bf0*/  LOP3.LUT P0, RZ, R9, 0xff, RZ, 0xc0, !PT ;  /* 0x000000ff09ff7812 */ /* 0x000fe2000780c0ff */
[----:B------:R-:W-:Y:S02]  /*6c00*/  IMAD.MOV.U32 R0, RZ, RZ, 0x1 ;  /* 0x00000001ff007424 */ /* 0x000fe400078e00ff */
[----:B------:R-:W-:-:S10]  /*6c10*/  IMAD.MOV.U32 R12, RZ, RZ, RZ ;  /* 0x000000ffff0c7224 */ /* 0x000fd400078e00ff */
[----:B------:R-:W-:Y:S05]  /*6c20*/  @!P0 BRA `(.L_x_162) ;  /* 0x0000000c00448947 */ /* 0x000fea0003800000 */
[----:B------:R-:W0:Y:S01]  /*6c30*/  LDC R0, c[0x0][0x28c] ;  /* 0x0000a300ff007b82 */ /* 0x000e220000000800 */
[----:B------:R-:W-:Y:S01]  /*6c40*/  LOP3.LUT P0, RZ, R3, 0x1f, RZ, 0xc0, !PT ;  /* 0x0000001f03ff7812 */ /* 0x000fe2000780c0ff */
[----:B------:R-:W-:Y:S01]  /*6c50*/  ULDC UR5, c[0x0][0x658] ;  /* 0x0001960000057ab9 */ /* 0x000fe20000000800 */
[----:B------:R-:W-:Y:S01]  /*6c60*/  UMOV UR6, 0xffffffff ;  /* 0xffffffff00067882 */ /* 0x000fe20000000000 */
[----:B------:R-:W-:Y:S01]  /*6c70*/  BSSY B0, `(.L_x_162) ;  /* 0x00000cc000007945 */ /* 0x000fe20003800000 */
[----:B------:R-:W-:Y:S01]  /*6c80*/  USHF.L.U32 UR6, UR6, UR5, URZ ;  /* 0x0000000506067299 */ /* 0x000fe2000800063f */
[C---:B------:R-:W-:Y:S01]  /*6c90*/  ISETP.NE.AND P2, PT, R4.reuse, RZ, PT ;  /* 0x000000ff0400720c */ /* 0x040fe20003f45270 */
[----:B------:R-:W-:Y:S01]  /*6ca0*/  IMAD.MOV.U32 R13, RZ, RZ, 0x1 ;  /* 0x00000001ff0d7424 */ /* 0x000fe200078e00ff */
[----:B------:R-:W-:Y:S01]  /*6cb0*/  ISETP.NE.OR P0, PT, R4, RZ, !P0 ;  /* 0x000000ff0400720c */ /* 0x000fe20004705670 */
[----:B------:R-:W-:Y:S01]  /*6cc0*/  IMAD.MOV.U32 R12, RZ, RZ, RZ ;  /* 0x000000ffff0c7224 */ /* 0x000fe200078e00ff */
[----:B------:R-:W-:Y:S01]  /*6cd0*/  LOP3.LUT R11, R18, 0x2, RZ, 0xfc, !PT ;  /* 0x00000002120b7812 */ /* 0x000fe200078efcff */
[----:B------:R-:W-:Y:S01]  /*6ce0*/  ULDC UR4, c[0x0][0x600] ;  /* 0x0001800000047ab9 */ /* 0x000fe20000000800 */
[----:B------:R-:W-:Y:S01]  /*6cf0*/  UMOV UR7, 0x1 ;  /* 0x0000000100077882 */ /* 0x000fe20000000000 */
[----:B------:R-:W-:-:S02]  /*6d00*/  UIADD3 UR18, UR4, -0x1, URZ ;  /* 0xffffffff04127890 */ /* 0x000fc4000fffe03f */
[----:B------:R-:W-:Y:S02]  /*6d10*/  USHF.L.U32 UR20, UR7, UR5, URZ ;  /* 0x0000000507147299 */ /* 0x000fe4000800063f */
[----:B------:R-:W-:Y:S01]  /*6d20*/  ULOP3.LUT UR19, URZ, UR6, URZ, 0x33, !UPT ;  /* 0x000000063f137292 */ /* 0x000fe2000f8e333f */
[----:B------:R-:W-:Y:S01]  /*6d30*/  ULDC.64 UR24, c[0x0][0x198] ;  /* 0x0000660000187ab9 */ /* 0x000fe20000000a00 */
[----:B0-----:R-:W-:-:S05]  /*6d40*/  VIADD R0, R0, 0x3f ;  /* 0x0000003f00007836 */ /* 0x001fca0000000000 */
[----:B------:R-:W-:-:S04]  /*6d50*/  SHF.R.S32.HI R3, RZ, 0x1f, R0 ;  /* 0x0000001fff037819 */ /* 0x000fc80000011400 */
[----:B------:R-:W-:Y:S01]  /*6d60*/  LEA.HI R3, R3, R0, RZ, 0x6 ;  /* 0x0000000003037211 */ /* 0x000fe200078f30ff */
[----:B------:R-:W-:-:S03]  /*6d70*/  IMAD.MOV.U32 R0, RZ, RZ, 0x1 ;  /* 0x00000001ff007424 */ /* 0x000fc600078e00ff */
[----:B------:R-:W-:-:S05]  /*6d80*/  SHF.R.S32.HI R3, RZ, 0x6, R3 ;  /* 0x00000006ff037819 */ /* 0x000fca0000011403 */
[----:B------:R-:W-:-:S07]  /*6d90*/  VIADD R10, R3, 0x1 ;  /* 0x00000001030a7836 */ /* 0x000fce0000000000 */
.L_x_174:
[----:B------:R-:W-:-:S03]  /*6da0*/  UMOV UR4, 0xffffffff ;  /* 0xffffffff00047882 */ /* 0x000fc60000000000 */
[----:B------:R-:W-:Y:S05]  /*6db0*/  BRA.DIV UR4, `(.L_x_163) ;  /* 0x0000001204387947 */ /* 0x000fea000b800000 */
[----:B------:R-:W-:-:S13]  /*6dc0*/  ELECT P6, URZ, PT ;  /* 0x00000000003f782f */ /* 0x000fda00038c0000 */
.L_x_188:
[----:B------:R-:W-:Y:S04]  /*6dd0*/  BSSY B1, `(.L_x_164) ;  /* 0x0000042000017945 */ /* 0x000fe80003800000 */
[----:B------:R-:W-:Y:S05]  /*6de0*/  @!P6 BRA `(.L_x_165) ;  /* 0x000000040000e947 */ /* 0x000fea0003800000 */
[----:B------:R-:W0:Y:S02]  /*6df0*/  LDC R4, c[0x0][0x28c] ;  /* 0x0000a300ff047b82 */ /* 0x000e240000000800 */
[----:B0-----:R-:W-:-:S13]  /*6e00*/  ISETP.GE.AND P1, PT, R4, 0x1, PT ;  /* 0x000000010400780c */ /* 0x001fda0003f26270 */
[----:B------:R-:W-:Y:S05]  /*6e10*/  @!P1 BRA `(.L_x_165) ;  /* 0x0000000000f49947 */ /* 0x000fea0003800000 */
[----:B------:R-:W-:Y:S02]  /*6e20*/  IMAD.SHL.U32 R19, R19, 0x80, RZ ;  /* 0x0000008013137824 */ /* 0x000fe400078e00ff */
[----:B------:R-:W-:Y:S02]  /*6e30*/  IMAD.SHL.U32 R20, R20, 0x80, RZ ;  /* 0x0000008014147824 */ /* 0x000fe400078e00ff */
[----:B------:R-:W-:Y:S02]  /*6e40*/  IMAD.MOV.U32 R21, RZ, RZ, RZ ;  /* 0x000000ffff157224 */ /* 0x000fe400078e00ff */
[----:B------:R-:W-:Y:S02]  /*6e50*/  IMAD.MOV.U32 R4, RZ, RZ, R10 ;  /* 0x000000ffff047224 */ /* 0x000fe400078e000a */
[----:B------:R-:W-:Y:S02]  /*6e60*/  IMAD.MOV.U32 R5, RZ, RZ, R0 ;  /* 0x000000ffff057224 */ /* 0x000fe400078e0000 */
[----:B------:R-:W-:-:S02]  /*6e70*/  IMAD.MOV.U32 R6, RZ, RZ, R12 ;  /* 0x000000ffff067224 */ /* 0x000fc400078e000c */
[----:B------:R-:W-:Y:S02]  /*6e80*/  VIADD R22, R19, 0x40 ;  /* 0x0000004013167836 */ /* 0x000fe40000000000 */
[----:B------:R-:W-:-:S07]  /*6e90*/  VIADD R23, R20, 0x40 ;  /* 0x0000004014177836 */ /* 0x000fce0000000000 */
.L_x_169:
[----:B------:R-:W0:Y:S01]  /*6ea0*/  S2R R14, SR_CgaCtaId ;  /* 0x00000000000e7919 */ /* 0x000e220000008800 */
[----:B------:R-:W-:Y:S01]  /*6eb0*/  MOV R7, 0x400 ;  /* 0x0000040000077802 */ /* 0x000fe20000000f00 */
[----:B------:R-:W1:Y:S03]  /*6ec0*/  @!P2 LDC R9, c[0x0][0x500] ;  /* 0x00014000ff09ab82 */ /* 0x000e660000000800 */
[----:B0-----:R-:W-:Y:S02]  /*6ed0*/  LEA R15, R14, R7, 0x18 ;  /* 0x000000070e0f7211 */ /* 0x001fe400078ec0ff */
[----:B------:R-:W-:-:S03]  /*6ee0*/  SHF.L.U32 R7, R5, 0x1f, RZ ;  /* 0x0000001f05077819 */ /* 0x000fc600000006ff */
[----:B------:R-:W-:-:S04]  /*6ef0*/  IMAD R14, R6, 0x8, R15 ;  /* 0x00000008060e7824 */ /* 0x000fc800078e020f */
[----:B------:R-:W0:Y:S02]  /*6f00*/  SYNCS.PHASECHK.TRANS64.TRYWAIT P1, [R14+URZ+0x38], R7 ;  /* 0x000038070e0075a7 */ /* 0x000e24000802017f */
[----:B01----:R-:W-:Y:S05]  /*6f10*/  @!P1 BRA `(.L_x_166) ;  /* 0x0000001000009947 */ /* 0x003fea0003800000 */
.L_x_189:
[----:B0-----:R-:W-:Y:S01]  /*6f20*/  PRMT R7, R11, 0x9910, RZ ;  /* 0x000099100b077816 */ /* 0x001fe200000000ff */
[----:B------:R0:W-:Y:S03]  /*6f30*/  @!P2 SYNCS.ARRIVE.TRANS64 RZ, [R14+URZ], R9 ;  /* 0x000000090effa9a7 */ /* 0x0001e6000800003f */
[----:B------:R-:W-:-:S13]  /*6f40*/  ISETP.NE.AND P1, PT, R7, 0x2, PT ;  /* 0x000000020700780c */ /* 0x000fda0003f25270 */
[----:B0-----:R-:W-:Y:S05]  /*6f50*/  @P1 BRA `(.L_x_167) ;  /* 0x0000000000041947 */ /* 0x001fea0003800000 */
[----:B------:R-:W-:Y:S01]  /*6f60*/  BPT.TRAP 0x1 ;  /* 0x000000040000795c */ /* 0x000fe20000300000 */
.L_x_167:
[----:B------:R-:W-:Y:S05]  /*6f70*/  @P0 BRA `(.L_x_168) ;  /* 0x0000000000040947 */ /* 0x000fea0003800000 */
[----:B------:R-:W-:Y:S01]  /*6f80*/  BPT.TRAP 0x1 ;  /* 0x000000040000795c */ /* 0x000fe20000300000 */
.L_x_168:
[----:B------:R-:W-:Y:S01]  /*6f90*/  IMAD R15, R6, 0x4000, R15 ;  /* 0x00004000060f7824 */ /* 0x000fe200078e020f */
[----:B------:R-:W-:Y:S01]  /*6fa0*/  R2UR UR10, R19 ;  /* 0x00000000130a72ca */ /* 0x000fe200000e0000 */
[----:B------:R-:W-:Y:S01]  /*6fb0*/  UIADD3 UR4, UP0, UR24, 0xf0, URZ ;  /* 0x000000f018047890 */ /* 0x000fe2000ff1e03f */
[----:B------:R-:W-:Y:S01]  /*6fc0*/  R2UR UR9, R14 ;  /* 0x000000000e0972ca */ /* 0x000fe200000e0000 */
[----:B------:R-:W-:Y:S01]  /*6fd0*/  VIADD R4, R4, 0xffffffff ;  /* 0xffffffff04047836 */ /* 0x000fe20000000000 */
[----:B------:R-:W-:Y:S01]  /*6fe0*/  R2UR UR13, R15 ;  /* 0x000000000f0d72ca */ /* 0x000fe200000e0000 */
[----:B------:R-:W-:Y:S01]  /*6ff0*/  UIADD3.X UR5, URZ, UR25, URZ, UP0, !UPT ;  /* 0x000000193f057290 */ /* 0x000fe200087fe43f */
[----:B------:R-:W-:Y:S01]  /*7000*/  R2UR UR11, R21 ;  /* 0x00000000150b72ca */ /* 0x000fe200000e0000 */
[----:B------:R-:W-:Y:S01]  /*7010*/  UIADD3 UR6, UP1, UR24, 0x1f0, URZ ;  /* 0x000001f018067890 */ /* 0x000fe2000ff3e03f */
[----:B------:R-:W-:Y:S01]  /*7020*/  R2UR UR12, R8 ;  /* 0x00000000080c72ca */ /* 0x000fe200000e0000 */
[----:B------:R-:W-:Y:S01]  /*7030*/  UMOV UR14, 0x0 ;  /* 0x00000000000e7882 */ /* 0x000fe20000000000 */
[----:B------:R-:W-:Y:S01]  /*7040*/  R2UR UR21, R22 ;  /* 0x00000000161572ca */ /* 0x000fe200000e0000 */
[----:B------:R-:W-:Y:S01]  /*7050*/  UIADD3.X UR7, URZ, UR25, URZ, UP1, !UPT ;  /* 0x000000193f077290 */ /* 0x000fe20008ffe43f */
[----:B------:R-:W-:Y:S01]  /*7060*/  R2UR UR22, R20 ;  /* 0x00000000141672ca */ /* 0x000fe200000e0000 */
[----:B------:R-:W-:Y:S01]  /*7070*/  UMOV UR15, 0x10000000 ;  /* 0x10000000000f7882 */ /* 0x000fe20000000000 */
[----:B------:R-:W-:Y:S01]  /*7080*/  R2UR UR23, R23 ;  /* 0x00000000171772ca */ /* 0x000fe200000e0000 */
[----:B------:R-:W-:Y:S01]  /*7090*/  VIADD R6, R6, 0x1 ;  /* 0x0000000106067836 */ /* 0x000fe20000000000 */
[----:B------:R-:W-:Y:S01]  /*70a0*/  ISETP.GT.AND P3, PT, R4, 0x1, PT ;  /* 0x000000010400780c */ /* 0x000fe20003f64270 */
[----:B------:R-:W-:Y:S01]  /*70b0*/  UIADD3 UR8, UR13, 0x180, URZ ;  /* 0x000001800d087890 */ /* 0x000fe2000fffe03f */
[----:B------:R-:W-:Y:S01]  /*70c0*/  VIADD R21, R21, 0x40 ;  /* 0x0000004015157836 */ /* 0x000fe20000000000 */
[----:B------:R-:W-:Y:S01]  /*70d0*/  UIADD3 UR16, UR13, 0x2180, URZ ;  /* 0x000021800d107890 */ /* 0x000fe2000fffe03f */
[----:B------:R-:W-:Y:S01]  /*70e0*/  ISETP.NE.AND P1, PT, R6, 0x7, PT ;  /* 0x000000070600780c */ /* 0x000fe20003f25270 */
[----:B------:R-:W-:-:S02]  /*70f0*/  UIADD3 UR17, UR13, 0x1c180, URZ ;  /* 0x0001c1800d117890 */ /* 0x000fc4000fffe03f */
[----:B------:R-:W-:Y:S01]  /*7100*/  UIADD3 UR13, UR13, 0x1e180, URZ ;  /* 0x0001e1800d0d7890 */ /* 0x000fe2000fffe03f */
[----:B------:R-:W-:Y:S02]  /*7110*/  SEL R14, RZ, 0x1, P1 ;  /* 0x00000001ff0e7807 */ /* 0x000fe40000800000 */
[----:B------:R0:W-:Y:S01]  /*7120*/  UTMALDG.3D [UR8], [UR4], desc[UR14] ;  /* 0x00000e08040075b4 */ /* 0x0001e20008011000 */
[----:B------:R-:W-:Y:S02]  /*7130*/  SEL R6, R6, RZ, P1 ;  /* 0x000000ff06067207 */ /* 0x000fe40000800000 */
[----:B------:R-:W-:Y:S01]  /*7140*/  LOP3.LUT R5, R5, R14, RZ, 0x3c, !PT ;  /* 0x0000000e05057212 */ /* 0x000fe200078e3cff */
[----:B0-----:R-:W-:Y:S01]  /*7150*/  UMOV UR8, UR16 ;  /* 0x0000001000087c82 */ /* 0x001fe20008000000 */
[----:B------:R-:W-:Y:S02]  /*7160*/  UMOV UR10, UR21 ;  /* 0x00000015000a7c82 */ /* 0x000fe40008000000 */
[----:B------:R0:W-:Y:S02]  /*7170*/  UTMALDG.3D [UR8], [UR4], desc[UR14] ;  /* 0x00000e08040075b4 */ /* 0x0001e40008011000 */
[----:B0-----:R-:W-:Y:S01]  /*7180*/  UMOV UR8, UR17 ;  /* 0x0000001100087c82 */ /* 0x001fe20008000000 */
[----:B------:R-:W-:-:S02]  /*7190*/  UMOV UR10, UR22 ;  /* 0x00000016000a7c82 */ /* 0x000fc40008000000 */
[----:B------:R0:W-:Y:S02]  /*71a0*/  UTMALDG.3D [UR8], [UR6], desc[UR14] ;  /* 0x00000e08060075b4 */ /* 0x0001e40008011000 */
[----:B0-----:R-:W-:Y:S01]  /*71b0*/  UMOV UR8, UR13 ;  /* 0x0000000d00087c82 */ /* 0x001fe20008000000 */
[----:B------:R-:W-:Y:S02]  /*71c0*/  UMOV UR10, UR23 ;  /* 0x00000017000a7c82 */ /* 0x000fe40008000000 */
[----:B------:R0:W-:Y:S02]  /*71d0*/  UTMALDG.3D [UR8], [UR6], desc[UR14] ;  /* 0x00000e08060075b4 */ /* 0x0001e40008011000 */
[----:B0-----:R-:W-:Y:S05]  /*71e0*/  @P3 BRA `(.L_x_169) ;  /* 0xfffffffc002c3947 */ /* 0x001fea000383ffff */
.L_x_165:
[----:B------:R-:W-:Y:S05]  /*71f0*/  BSYNC B1 ;  /* 0x0000000000017941 */ /* 0x000fea0003800000 */
.L_x_164:
[----:B------:R-:W-:Y:S01]  /*7200*/  LOP3.LUT P4, RZ, R13, 0xff, RZ, 0xc0, !PT ;  /* 0x000000ff0dff7812 */ /* 0x000fe2000788c0ff */
[C---:B------:R-:W-:Y:S01]  /*7210*/  IMAD.IADD R12, R3.reuse, 0x1, R12 ;  /* 0x00000001030c7824 */ /* 0x040fe200078e020c */
[----:B------:R-:W-:Y:S01]  /*7220*/  ULDC.64 UR4, c[0x0][0x650] ;  /* 0x0001940000047ab9 */ /* 0x000fe20000000a00 */
[C---:B------:R-:W-:Y:S01]  /*7230*/  ISETP.GE.U32.AND P3, PT, R3.reuse, 0x7, PT ;  /* 0x000000070300780c */ /* 0x040fe20003f66070 */
[----:B------:R-:W-:Y:S01]  /*7240*/  BSSY B1, `(.L_x_170) ;  /* 0x000006c000017945 */ /* 0x000fe20003800000 */
[C---:B------:R-:W-:Y:S01]  /*7250*/  IMAD.WIDE.U32 R4, R12.reuse, 0x24924925, RZ ;  /* 0x249249250c047825 */ /* 0x040fe200078e00ff */
[C---:B------:R-:W-:Y:S02]  /*7260*/  ISETP.GT.U32.AND P1, PT, R12.reuse, 0x6, PT ;  /* 0x000000060c00780c */ /* 0x040fe40003f24070 */
[----:B------:R-:W-:Y:S01]  /*7270*/  PRMT R13, RZ, 0x7610, R13 ;  /* 0x00007610ff0d7816 */ /* 0x000fe2000000000d */
[----:B------:R-:W-:Y:S01]  /*7280*/  IMAD.IADD R4, R12, 0x1, -R5 ;  /* 0x000000010c047824 */ /* 0x000fe200078e0a05 */
[----:B------:R-:W-:Y:S01]  /*7290*/  ISETP.LT.U32.AND P1, PT, R3, 0x7, P1 ;  /* 0x000000070300780c */ /* 0x000fe20000f21070 */
[----:B------:R-:W-:-:S02]  /*72a0*/  IMAD.MOV.U32 R19, RZ, RZ, -0x1 ;  /* 0xffffffffff137424 */ /* 0x000fc400078e00ff */
[----:B------:R-:W0:Y:S01]  /*72b0*/  @P4 S2R R7, SR_CgaCtaId ;  /* 0x0000000000074919 */ /* 0x000e220000008800 */
[----:B------:R-:W-:Y:S01]  /*72c0*/  @P4 MOV R6, 0x400 ;  /* 0x0000040000064802 */ /* 0x000fe20000000f00 */
[----:B------:R-:W-:Y:S01]  /*72d0*/  IMAD.MOV.U32 R20, RZ, RZ, -0x1 ;  /* 0xffffffffff147424 */ /* 0x000fe200078e00ff */
[----:B------:R-:W-:Y:S01]  /*72e0*/  LEA.HI R4, R4, R5, RZ, 0x1f ;  /* 0x0000000504047211 */ /* 0x000fe200078ff8ff */
[----:B------:R-:W-:-:S03]  /*72f0*/  IMAD.MOV.U32 R8, RZ, RZ, -0x1 ;  /* 0xffffffffff087424 */ /* 0x000fc600078e00ff */
[--C-:B------:R-:W-:Y:S02]  /*7300*/  SHF.R.U32.HI R5, RZ, 0x2, R4.reuse ;  /* 0x00000002ff057819 */ /* 0x100fe40000011604 */
[----:B------:R-:W-:-:S03]  /*7310*/  PRMT R4, RZ, 0x7610, R4 ;  /* 0x00007610ff047816 */ /* 0x000fc60000000004 */
[----:B------:R-:W-:Y:S01]  /*7320*/  IMAD R12, R5, -0x7, R12 ;  /* 0xfffffff9050c7824 */ /* 0x000fe200078e020c */
[----:B0-----:R-:W-:Y:S02]  /*7330*/  @P4 LEA R6, R7, R6, 0x18 ;  /* 0x0000000607064211 */ /* 0x001fe400078ec0ff */
[----:B------:R-:W-:Y:S02]  /*7340*/  SEL R7, RZ, 0x1, !P1 ;  /* 0x00000001ff077807 */ /* 0x000fe40004800000 */
[----:B------:R-:W-:Y:S01]  /*7350*/  IADD3 R16, P1, R16, UR36, RZ ;  /* 0x0000002410107c10 */ /* 0x000fe2000ff3e0ff */
[----:B------:R0:W-:Y:S01]  /*7360*/  @P4 SYNCS.ARRIVE.TRANS64.A1T0 RZ, [R6+URZ+0x88], RZ ;  /* 0x000088ff06ff49a7 */ /* 0x0001e2000810003f */
[----:B------:R-:W-:Y:S02]  /*7370*/  LOP3.LUT R0, R0, R7, RZ, 0x3c, !PT ;  /* 0x0000000700007212 */ /* 0x000fe400078e3cff */
[----:B------:R-:W-:Y:S02]  /*7380*/  IADD3.X R17, R17, UR42, RZ, P1, !PT ;  /* 0x0000002a11117c10 */ /* 0x000fe40008ffe4ff */
[----:B------:R-:W-:-:S02]  /*7390*/  ISETP.GE.U32.AND P1, PT, R16, UR4, PT ;  /* 0x0000000410007c0c */ /* 0x000fc4000bf26070 */
[----:B------:R-:W-:Y:S02]  /*73a0*/  @P3 LOP3.LUT R0, R0, 0x1, R5, 0x78, !PT ;  /* 0x0000000100003812 */ /* 0x000fe400078e7805 */
[----:B------:R-:W-:-:S13]  /*73b0*/  ISETP.GE.U32.AND.EX P1, PT, R17, UR5, PT, P1 ;  /* 0x0000000511007c0c */ /* 0x000fda000bf26110 */
[----:B0-----:R-:W-:Y:S05]  /*73c0*/  @P1 BRA `(.L_x_171) ;  /* 0x00000004004c1947 */ /* 0x001fea0003800000 */
[----:B------:R-:W-:Y:S01]  /*73d0*/  ULDC.64 UR4, c[0x0][0x628] ;  /* 0x00018a0000047ab9 */ /* 0x000fe20000000a00 */
[----:B------:R-:W0:Y:S01]  /*73e0*/  S2R R15, SR_CTAID.X ;  /* 0x00000000000f7919 */ /* 0x000e220000002500 */
[----:B------:R-:W-:Y:S01]  /*73f0*/  ISETP.NE.U32.AND P1, PT, RZ, UR4, PT ;  /* 0x00000004ff007c0c */ /* 0x000fe2000bf25070 */
[----:B------:R-:W-:Y:S01]  /*7400*/  ULDC UR7, c[0x0][0x630] ;  /* 0x00018c0000077ab9 */ /* 0x000fe20000000800 */
[----:B------:R-:W-:Y:S01]  /*7410*/  IMAD.MOV.U32 R4, RZ, RZ, R16 ;  /* 0x000000ffff047224 */ /* 0x000fe200078e0010 */
[----:B------:R-:W1:Y:S01]  /*7420*/  S2R R14, SR_CTAID.Y ;  /* 0x00000000000e7919 */ /* 0x000e620000002600 */
[----:B------:R-:W-:Y:S01]  /*7430*/  ISETP.NE.AND.EX P1, PT, RZ, UR5, PT, P1 ;  /* 0x00000005ff007c0c */ /* 0x000fe2000bf25310 */
[----:B------:R-:W-:-:S12]  /*7440*/  IMAD.MOV.U32 R5, RZ, RZ, R17 ;  /* 0x000000ffff057224 */ /* 0x000fd800078e0011 */
[----:B------:R-:W-:Y:S05]  /*7450*/  @!P1 BRA `(.L_x_172) ;  /* 0x0000000000289947 */ /* 0x000fea0003800000 */
[----:B------:R-:W-:Y:S02]  /*7460*/  ULDC UR6, c[0x0][0x634] ;  /* 0x00018d0000067ab9 */ /* 0x000fe40000000800 */
[----:B------:R-:W-:-:S05]  /*7470*/  IADD3 R9, P1, R16, UR6, RZ ;  /* 0x0000000610097c10 */ /* 0x000fca000ff3e0ff */
[----:B------:R-:W-:-:S04]  /*7480*/  IMAD.X R19, RZ, RZ, R17, P1 ;  /* 0x000000ffff137224 */ /* 0x000fc800008e0611 */
[----:B------:R-:W-:-:S04]  /*7490*/  IMAD.WIDE.U32 R6, R19, UR4, RZ ;  /* 0x0000000413067c25 */ /* 0x000fc8000f8e00ff */
[----:B------:R-:W-:-:S04]  /*74a0*/  IMAD.WIDE.U32 R6, P1, R9, UR5, R6 ;  /* 0x0000000509067c25 */ /* 0x000fc8000f820006 */
[----:B------:R-:W-:-:S04]  /*74b0*/  IMAD.WIDE.U32 R8, R9, UR4, RZ ;  /* 0x0000000409087c25 */ /* 0x000fc8000f8e00ff */
[----:B------:R-:W-:Y:S01]  /*74c0*/  IMAD.X R5, RZ, RZ, RZ, P1 ;  /* 0x000000ffff057224 */ /* 0x000fe200008e06ff */
[----:B------:R-:W-:Y:S01]  /*74d0*/  IADD3 RZ, P1, R9, R6, RZ ;  /* 0x0000000609ff7210 */ /* 0x000fe20007f3e0ff */
[----:B------:R-:W-:-:S04]  /*74e0*/  IMAD.MOV.U32 R4, RZ, RZ, R7 ;  /* 0x000000ffff047224 */ /* 0x000fc800078e0007 */
[----:B------:R-:W-:-:S08]  /*74f0*/  IMAD.WIDE.U32.X R4, R19, UR5, R4, P1 ;  /* 0x0000000513047c25 */ /* 0x000fd000088e0404 */
.L_x_172:
[--C-:B------:R-:W-:Y:S01]  /*7500*/  SHF.R.U64 R8, R4, UR7, R5.reuse ;  /* 0x0000000704087c19 */ /* 0x100fe20008001205 */
[----:B------:R-:W-:Y:S01]  /*7510*/  ULDC.64 UR4, c[0x0][0x620] ;  /* 0x0001880000047ab9 */ /* 0x000fe20000000a00 */
[----:B------:R-:W-:Y:S01]  /*7520*/  SHF.R.U32.HI R4, RZ, UR7, R5 ;  /* 0x00000007ff047c19 */ /* 0x000fe20008011605 */
[----:B------:R-:W2:Y:S01]  /*7530*/  LDC R24, c[0x0][0x144] ;  /* 0x00005100ff187b82 */ /* 0x000ea20000000800 */
[----:B------:R-:W-:Y:S01]  /*7540*/  IADD3 R7, P1, RZ, -R8, RZ ;  /* 0x80000008ff077210 */ /* 0x000fe20007f3e0ff */
[----:B------:R-:W-:Y:S01]  /*7550*/  ULDC.64 UR8, c[0x0][0x640] ;  /* 0x0001900000087ab9 */ /* 0x000fe20000000a00 */
[----:B0-----:R-:W-:Y:S01]  /*7560*/  I2FP.F32.U32 R9, R15 ;  /* 0x0000000f00097245 */ /* 0x001fe20000201000 */
[----:B------:R-:W-:Y:S02]  /*7570*/  ULDC UR6, c[0x0][0x608] ;  /* 0x0001820000067ab9 */ /* 0x000fe40000000800 */
[----:B------:R-:W-:Y:S01]  /*7580*/  IMAD.X R4, RZ, RZ, ~R4, P1 ;  /* 0x000000ffff047224 */ /* 0x000fe200008e0e04 */
[----:B------:R-:W-:Y:S01]  /*7590*/  ISETP.NE.U32.AND P1, PT, RZ, UR8, PT ;  /* 0x00000008ff007c0c */ /* 0x000fe2000bf25070 */
[----:B------:R-:W0:Y:S02]  /*75a0*/  LDC R21, c[0x0][0x148] ;  /* 0x00005200ff157b82 */ /* 0x000e240000000800 */
[----:B------:R-:W-:Y:S01]  /*75b0*/  IMAD R6, R4, UR4, RZ ;  /* 0x0000000404067c24 */ /* 0x000fe2000f8e02ff */
[----:B------:R-:W-:Y:S01]  /*75c0*/  ISETP.NE.AND.EX P1, PT, RZ, UR9, PT, P1 ;  /* 0x00000009ff007c0c */ /* 0x000fe2000bf25310 */
[----:B------:R-:W-:Y:S01]  /*75d0*/  IMAD.WIDE.U32 R4, R7, UR4, R16 ;  /* 0x0000000407047c25 */ /* 0x000fe2000f8e0010 */
[----:B------:R-:W-:-:S03]  /*75e0*/  ULDC UR4, c[0x0][0x150] ;  /* 0x0000540000047ab9 */ /* 0x000fc60000000800 */
[----:B------:R-:W-:Y:S02]  /*75f0*/  IMAD R7, R7, UR5, R6 ;  /* 0x0000000507077c24 */ /* 0x000fe4000f8e0206 */
[----:B------:R-:W-:Y:S01]  /*7600*/  FMUL R6, R9, UR4 ;  /* 0x0000000409067c20 */ /* 0x000fe20008400000 */
[----:B------:R-:W-:Y:S01]  /*7610*/  ULDC UR4, c[0x0][0x618] ;  /* 0x0001860000047ab9 */ /* 0x000fe20000000800 */
[----:B------:R-:W-:Y:S01]  /*7620*/  ULDC UR5, c[0x0][0x154] ;  /* 0x0000550000057ab9 */ /* 0x000fe20000000800 */
[----:B------:R-:W-:-:S03]  /*7630*/  IMAD.IADD R5, R5, 0x1, R7 ;  /* 0x0000000105057824 */ /* 0x000fc600078e0207 */
[----:B------:R-:W3:Y:S02]  /*7640*/  F2I.U32.TRUNC.NTZ R6, R6 ;  /* 0x0000000600067305 */ /* 0x000ee4000020f000 */
[----:B------:R-:W-:Y:S02]  /*7650*/  SHF.R.U64 R9, R4, UR4, R5 ;  /* 0x0000000404097c19 */ /* 0x000fe40008001205 */
[----:B-1----:R-:W-:-:S05]  /*7660*/  I2FP.F32.U32 R4, R14 ;  /* 0x0000000e00047245 */ /* 0x002fca0000201000 */
[----:B------:R-:W-:Y:S01]  /*7670*/  FMUL R22, R4, UR5 ;  /* 0x0000000504167c20 */ /* 0x000fe20008400000 */
[----:B------:R-:W-:Y:S01]  /*7680*/  SHF.R.U32.HI R4, RZ, UR4, R5 ;  /* 0x00000004ff047c19 */ /* 0x000fe20008011605 */
[----:B------:R-:W-:-:S03]  /*7690*/  ULDC UR4, c[0x0][0x658] ;  /* 0x0001960000047ab9 */ /* 0x000fc60000000800 */
[--C-:B------:R-:W-:Y:S01]  /*76a0*/  SHF.R.U64 R20, R9, UR6, R4.reuse ;  /* 0x0000000609147c19 */ /* 0x100fe20008001204 */
[----:B------:R-:W1:Y:S01]  /*76b0*/  F2I.U32.TRUNC.NTZ R22, R22 ;  /* 0x0000001600167305 */ /* 0x000e62000020f000 */
[----:B------:R-:W-:Y:S01]  /*76c0*/  SHF.R.U32.HI R5, RZ, UR6, R4 ;  /* 0x00000006ff057c19 */ /* 0x000fe20008011604 */
[----:B---3--:R-:W-:-:S03]  /*76d0*/  IMAD.MOV R6, RZ, RZ, -R6 ;  /* 0x000000ffff067224 */ /* 0x008fc600078e0a06 */
[----:B------:R-:W-:Y:S01]  /*76e0*/  SHF.R.U64 R19, R20, UR4, R5 ;  /* 0x0000000414137c19 */ /* 0x000fe20008001205 */
[----:B--2---:R-:W-:Y:S01]  /*76f0*/  IMAD R15, R24, R6, R15 ;  /* 0x00000006180f7224 */ /* 0x004fe200078e020f */
[----:B------:R-:W-:-:S03]  /*7700*/  SHF.R.U32.HI R23, RZ, UR4, R5 ;  /* 0x00000004ff177c19 */ /* 0x000fc60008011605 */
[----:B------:R-:W-:Y:S02]  /*7710*/  IMAD.MOV.U32 R4, RZ, RZ, R19 ;  /* 0x000000ffff047224 */ /* 0x000fe400078e0013 */
[----:B------:R-:W-:Y:S01]  /*7720*/  IMAD.MOV.U32 R5, RZ, RZ, R23 ;  /* 0x000000ffff057224 */ /* 0x000fe200078e0017 */
[----:B-1----:R-:W-:Y:S06]  /*7730*/  @!P1 BRA `(.L_x_173) ;  /* 0x0000000000289947 */ /* 0x002fec0003800000 */
[----:B------:R-:W-:Y:S02]  /*7740*/  ULDC UR4, c[0x0][0x64c] ;  /* 0x0001930000047ab9 */ /* 0x000fe40000000800 */
[----:B------:R-:W-:-:S05]  /*7750*/  IADD3 R5, P1, R19, UR4, RZ ;  /* 0x0000000413057c10 */ /* 0x000fca000ff3e0ff */
[----:B------:R-:W-:-:S04]  /*7760*/  IMAD.X R23, RZ, RZ, R23, P1 ;  /* 0x000000ffff177224 */ /* 0x000fc800008e0617 */
[----:B------:R-:W-:-:S04]  /*7770*/  IMAD.WIDE.U32 R6, R23, UR8, RZ ;  /* 0x0000000817067c25 */ /* 0x000fc8000f8e00ff */
[----:B------:R-:W-:-:S04]  /*7780*/  IMAD.WIDE.U32 R6, P1, R5, UR9, R6 ;  /* 0x0000000905067c25 */ /* 0x000fc8000f820006 */
[----:B------:R-:W-:-:S04]  /*7790*/  IMAD.WIDE.U32 R4, R5, UR8, RZ ;  /* 0x0000000805047c25 */ /* 0x000fc8000f8e00ff */
[----:B------:R-:W-:Y:S01]  /*77a0*/  IMAD.MOV.U32 R4, RZ, RZ, R7 ;  /* 0x000000ffff047224 */ /* 0x000fe200078e0007 */
[----:B------:R-:W-:Y:S01]  /*77b0*/  IADD3 RZ, P3, R5, R6, RZ ;  /* 0x0000000605ff7210 */ /* 0x000fe20007f7e0ff */
[----:B------:R-:W-:-:S04]  /*77c0*/  IMAD.X R5, RZ, RZ, RZ, P1 ;  /* 0x000000ffff057224 */ /* 0x000fc800008e06ff */
[----:B------:R-:W-:-:S08]  /*77d0*/  IMAD.WIDE.U32.X R4, R23, UR9, R4, P3 ;  /* 0x0000000917047c25 */ /* 0x000fd000098e0404 */
.L_x_173:
[----:B------:R-:W-:Y:S01]  /*77e0*/  ISETP.NE.AND P1, PT, R2, 0x1, PT ;  /* 0x000000010200780c */ /* 0x000fe20003f25270 */
[----:B------:R-:W-:Y:S01]  /*77f0*/  ULDC UR4, c[0x0][0x648] ;  /* 0x0001920000047ab9 */ /* 0x000fe20000000800 */
[----:B------:R-:W-:Y:S01]  /*7800*/  LOP3.LUT R20, R20, UR19, RZ, 0xc0, !PT ;  /* 0x0000001314147c12 */ /* 0x000fe2000f8ec0ff */
[----:B------:R-:W-:Y:S01]  /*7810*/  IMAD.MOV R22, RZ, RZ, -R22 ;  /* 0x000000ffff167224 */ /* 0x000fe200078e0a16 */
[----:B------:R-:W-:Y:S01]  /*7820*/  SHF.R.U64 R5, R4, UR4, R5 ;  /* 0x0000000404057c19 */ /* 0x000fe20008001205 */
[----:B------:R-:W-:Y:S01]  /*7830*/  ULDC UR4, c[0x0][0x638] ;  /* 0x00018e0000047ab9 */ /* 0x000fe20000000800 */
[----:B------:R-:W-:Y:S01]  /*7840*/  LOP3.LUT R6, R9, UR18, RZ, 0xc0, !PT ;  /* 0x0000001209067c12 */ /* 0x000fe2000f8ec0ff */
[----:B------:R-:W-:Y:S02]  /*7850*/  ULDC UR5, c[0x0][0x610] ;  /* 0x0001840000057ab9 */ /* 0x000fe40000000800 */
[----:B------:R-:W-:Y:S02]  /*7860*/  IMAD.MOV R4, RZ, RZ, -R5 ;  /* 0x000000ffff047224 */ /* 0x000fe400078e0a05 */
[----:B------:R-:W-:-:S02]  /*7870*/  IMAD R20, R5, UR20, R20 ;  /* 0x0000001405147c24 */ /* 0x000fc4000f8e0214 */
[----:B0-----:R-:W-:Y:S02]  /*7880*/  @P1 IMAD R15, R21, R22, R14 ;  /* 0x00000016150f1224 */ /* 0x001fe400078e020e */
[----:B------:R-:W-:Y:S01]  /*7890*/  IMAD R19, R4, UR4, R19 ;  /* 0x0000000404137c24 */ /* 0x000fe2000f8e0213 */
[----:B------:R-:W-:Y:S01]  /*78a0*/  ULDC UR4, c[0x0][0x600] ;  /* 0x0001800000047ab9 */ /* 0x000fe20000000800 */
[----:B------:R-:W-:Y:S02]  /*78b0*/  IMAD R15, R20, UR5, R15 ;  /* 0x00000005140f7c24 */ /* 0x000fe4000f8e020f */
[----:B------:R-:W-:Y:S02]  /*78c0*/  IMAD R6, R19, UR4, R6 ;  /* 0x0000000413067c24 */ /* 0x000fe4000f8e0206 */
[----:B------:R-:W-:-:S03]  /*78d0*/  IMAD.MOV.U32 R4, RZ, RZ, 0x1 ;  /* 0x00000001ff047424 */ /* 0x000fc600078e00ff */
[----:B------:R-:W-:Y:S02]  /*78e0*/  SEL R20, R6, R15, !P1 ;  /* 0x0000000f06147207 */ /* 0x000fe40004800000 */
[----:B------:R-:W-:-:S07]  /*78f0*/  SEL R19, R15, R6, !P1 ;  /* 0x000000060f137207 */ /* 0x000fce0004800000 */
.L_x_171:
[----:B------:R-:W-:Y:S05]  /*7900*/  BSYNC B1 ;  /* 0x0000000000017941 */ /* 0x000fea0003800000 */
.L_x_170:
[----:B------:R-:W-:-:S13]  /*7910*/  LOP3.LUT P1, RZ, R4, 0xff, RZ, 0xc0, !PT ;  /* 0x000000ff04ff7812 */ /* 0x000fda000782c0ff */
[----:B------:R-:W-:Y:S05]  /*7920*/  @P1 BRA `(.L_x_174) ;  /* 0xfffffff4001c1947 */ /* 0x000fea000383ffff */
[----:B------:R-:W-:Y:S05]  /*7930*/  BSYNC B0 ;  /* 0x0000000000007941 */ /* 0x000fea0003800000 */
.L_x_162:
[----:B------:R-:W-:-:S03]  /*7940*/  UMOV UR4, 0xffffffff ;  /* 0xffffffff00047882 */ /* 0x000fc60000000000 */
[----:B------:R-:W-:Y:S05]  /*7950*/  BRA.DIV UR4, `(.L_x_175) ;  /* 0x0000000604847947 */ /* 0x000fea000b800000 */
[----:B------:R-:W-:-:S13]  /*7960*/  ELECT P6, URZ, PT ;  /* 0x00000000003f782f */ /* 0x000fda00038c0000 */
.L_x_192:
[----:B------:R-:W-:Y:S04]  /*7970*/  BSSY B0, `(.L_x_176) ;  /* 0x0000046000007945 */ /* 0x000fe80003800000 */
[----:B------:R-:W-:Y:S05]  /*7980*/  @!P6 BRA `(.L_x_177) ;  /* 0x000000040010e947 */ /* 0x000fea0003800000 */
[----:B------:R-:W-:-:S04]  /*7990*/  LOP3.LUT R18, R18, 0x2, RZ, 0xfc, !PT ;  /* 0x0000000212127812 */ /* 0x000fc800078efcff */
[----:B------:R-:W-:-:S13]  /*79a0*/  ISETP.NE.AND P0, PT, R18, 0x3, PT ;  /* 0x000000031200780c */ /* 0x000fda0003f05270 */
[----:B------:R-:W-:Y:S05]  /*79b0*/  @!P0 BRA `(.L_x_178) ;  /* 0x0000000000048947 */ /* 0x000fea0003800000 */
[----:B------:R-:W-:Y:S01]  /*79c0*/  BPT.TRAP 0x1 ;  /* 0x000000040000795c */ /* 0x000fe20000300000 */
.L_x_178:
[----:B------:R-:W0:Y:S01]  /*79d0*/  S2R R3, SR_CgaCtaId ;  /* 0x0000000000037919 */ /* 0x000e220000008800 */
[----:B------:R-:W-:-:S04]  /*79e0*/  MOV R2, 0x400 ;  /* 0x0000040000027802 */ /* 0x000fc80000000f00 */
[----:B0-----:R-:W-:Y:S02]  /*79f0*/  LEA R3, R3, R2, 0x18 ;  /* 0x0000000203037211 */ /* 0x001fe400078ec0ff */
[----:B------:R-:W-:-:S03]  /*7a00*/  SHF.L.U32 R2, R0, 0x1f, RZ ;  /* 0x0000001f00027819 */ /* 0x000fc600000006ff */
[----:B------:R-:W-:-:S04]  /*7a10*/  VIADD R3, R3, 0x38 ;  /* 0x0000003803037836 */ /* 0x000fc80000000000 */
[C---:B------:R-:W-:Y:S02]  /*7a20*/  IMAD R7, R12.reuse, 0x8, R3 ;  /* 0x000000080c077824 */ /* 0x040fe400078e0203 */
[----:B------:R-:W-:Y:S02]  /*7a30*/  VIADD R12, R12, 0x1 ;  /* 0x000000010c0c7836 */ /* 0x000fe40000000000 */
[----:B------:R-:W0:Y:S03]  /*7a40*/  SYNCS.PHASECHK.TRANS64.TRYWAIT P0, [R7+URZ], R2 ;  /* 0x00000002070075a7 */ /* 0x000e26000800017f */
[----:B------:R-:W-:-:S04]  /*7a50*/  ISETP.NE.AND P1, PT, R12, 0x7, PT ;  /* 0x000000070c00780c */ /* 0x000fc80003f25270 */
[----:B------:R-:W-:Y:S02]  /*7a60*/  SEL R5, RZ, 0x1, P1 ;  /* 0x00000001ff057807 */ /* 0x000fe40000800000 */
[----:B------:R-:W-:Y:S02]  /*7a70*/  SEL R12, R12, RZ, P1 ;  /* 0x000000ff0c0c7207 */ /* 0x000fe40000800000 */
[----:B------:R-:W-:-:S03]  /*7a80*/  LOP3.LUT R5, R0, R5, RZ, 0x3c, !PT ;  /* 0x0000000500057212 */ /* 0x000fc600078e3cff */
[----:B------:R-:W-:Y:S01]  /*7a90*/  IMAD R9, R12, 0x8, R3 ;  /* 0x000000080c097824 */ /* 0x000fe200078e0203 */
[----:B------:R-:W-:Y:S01]  /*7aa0*/  SHF.L.U32 R4, R5, 0x1f, RZ ;  /* 0x0000001f05047819 */ /* 0x000fe200000006ff */
[----:B0-----:R-:W-:Y:S06]  /*7ab0*/  @!P0 BRA `(.L_x_179) ;  /* 0x00000004004c8947 */ /* 0x001fec0003800000 */
.L_x_193:
[----:B------:R-:W1:Y:S01]  /*7ac0*/  SYNCS.PHASECHK.TRANS64.TRYWAIT P0, [R9+URZ], R4 ;  /* 0x00000004090075a7 */ /* 0x000e62000800017f */
[----:B------:R-:W-:-:S05]  /*7ad0*/  VIADD R0, R12, 0x1 ;  /* 0x000000010c007836 */ /* 0x000fca0000000000 */
[----:B------:R-:W-:-:S04]  /*7ae0*/  ISETP.NE.AND P1, PT, R0, 0x7, PT ;  /* 0x000000070000780c */ /* 0x000fc80003f25270 */
[----:B0-----:R-:W-:Y:S02]  /*7af0*/  SEL R2, RZ, 0x1, P1 ;  /* 0x00000001ff027807 */ /* 0x001fe40000800000 */
[----:B------:R-:W-:Y:S02]  /*7b00*/  SEL R0, R0, RZ, P1 ;  /* 0x000000ff00007207 */ /* 0x000fe40000800000 */
[----:B------:R-:W-:-:S03]  /*7b10*/  LOP3.LUT R7, R5, R2, RZ, 0x3c, !PT ;  /* 0x0000000205077212 */ /* 0x000fc600078e3cff */
[----:B------:R-:W-:Y:S01]  /*7b20*/  IMAD R6, R0, 0x8, R3 ;  /* 0x0000000800067824 */ /* 0x000fe200078e0203 */
[----:B------:R-:W-:Y:S01]  /*7b30*/  SHF.L.U32 R5, R7, 0x1f, RZ ;  /* 0x0000001f07057819 */ /* 0x000fe200000006ff */
[----:B-1----:R-:W-:Y:S06]  /*7b40*/  @!P0 BRA `(.L_x_180) ;  /* 0x00000004003c8947 */ /* 0x002fec0003800000 */
.L_x_194:
[----:B------:R-:W1:Y:S01]  /*7b50*/  SYNCS.PHASECHK.TRANS64.TRYWAIT P0, [R6+URZ], R5 ;  /* 0x00000005060075a7 */ /* 0x000e62000800017f */
[----:B------:R-:W-:-:S05]  /*7b60*/  VIADD R0, R0, 0x1 ;  /* 0x0000000100007836 */ /* 0x000fca0000000000 */
[----:B------:R-:W-:-:S04]  /*7b70*/  ISETP.NE.AND P1, PT, R0, 0x7, PT ;  /* 0x000000070000780c */ /* 0x000fc80003f25270 */
[----:B------:R-:W-:Y:S02]  /*7b80*/  SEL R2, RZ, 0x1, P1 ;  /* 0x00000001ff027807 */ /* 0x000fe40000800000 */
[----:B------:R-:W-:Y:S02]  /*7b90*/  SEL R0, R0, RZ, P1 ;  /* 0x000000ff00007207 */ /* 0x000fe40000800000 */
[----:B------:R-:W-:-:S03]  /*7ba0*/  LOP3.LUT R7, R7, R2, RZ, 0x3c, !PT ;  /* 0x0000000207077212 */ /* 0x000fc600078e3cff */
[----:B0-----:R-:W-:Y:S01]  /*7bb0*/  IMAD R9, R0, 0x8, R3 ;  /* 0x0000000800097824 */ /* 0x001fe200078e0203 */
[----:B------:R-:W-:Y:S01]  /*7bc0*/  SHF.L.U32 R4, R7, 0x1f, RZ ;  /* 0x0000001f07047819 */ /* 0x000fe200000006ff */
[----:B-1----:R-:W-:Y:S06]  /*7bd0*/  @!P0 BRA `(.L_x_181) ;  /* 0x00000004002c8947 */ /* 0x002fec0003800000 */
.L_x_195:
        /* <DEDUP_REMOVED lines=9> */
.L_x_196:
        /* <DEDUP_REMOVED lines=9> */
.L_x_197:
[----:B------:R-:W1:Y:S01]  /*7d00*/  SYNCS.PHASECHK.TRANS64.TRYWAIT P0, [R9+URZ], R4 ;  /* 0x00000004090075a7 */ /* 0x000e62000800017f */
[----:B------:R-:W-:-:S05]  /*7d10*/  VIADD R0, R0, 0x1 ;  /* 0x0000000100007836 */ /* 0x000fca0000000000 */
[----:B------:R-:W-:-:S04]  /*7d20*/  ISETP.NE.AND P1, PT, R0, 0x7, PT ;  /* 0x000000070000780c */ /* 0x000fc80003f25270 */
[----:B------:R-:W-:Y:S02]  /*7d30*/  SEL R2, RZ, 0x1, P1 ;  /* 0x00000001ff027807 */ /* 0x000fe40000800000 */
[----:B------:R-:W-:Y:S02]  /*7d40*/  SEL R0, R0, RZ, P1 ;  /* 0x000000ff00007207 */ /* 0x000fe40000800000 */
[----:B------:R-:W-:Y:S01]  /*7d50*/  LOP3.LUT R2, R7, R2, RZ, 0x3c, !PT ;  /* 0x0000000207027212 */ /* 0x000fe200078e3cff */
[----:B-1----:R-:W-:Y:S06]  /*7d60*/  @!P0 BRA `(.L_x_184) ;  /* 0x0000000400048947 */ /* 0x002fec0003800000 */
.L_x_198:
[----:B------:R-:W-:Y:S01]  /*7d70*/  IMAD R3, R0, 0x8, R3 ;  /* 0x0000000800037824 */ /* 0x000fe200078e0203 */
[----:B------:R-:W-:-:S07]  /*7d80*/  SHF.L.U32 R0, R2, 0x1f, RZ ;  /* 0x0000001f02007819 */ /* 0x000fce00000006ff */
.L_x_185:
[----:B--2---:R2:W3:Y:S02]  /*7d90*/  SYNCS.PHASECHK.TRANS64.TRYWAIT P0, [R3+URZ], R0 ;  /* 0x00000000030075a7 */ /* 0x0044e4000800017f */
[----:B---3--:R-:W-:Y:S05]  /*7da0*/  @!P0 NANOSLEEP.SYNCS 0x989680 ;  /* 0x009896800000895d */ /* 0x008fea0003900000 */
[----:B------:R-:W3:Y:S02]  /*7db0*/  @!P0 SYNCS.PHASECHK.TRANS64 P0, [R3+URZ], R0 ;  /* 0x00000000030085a7 */ /* 0x000ee4000800007f */
[----:B---3--:R-:W-:Y:S05]  /*7dc0*/  @!P0 BRA `(.L_x_185) ;  /* 0xfffffffc00f08947 */ /* 0x008fea000383ffff */
.L_x_177:
[----:B------:R-:W-:Y:S05]  /*7dd0*/  BSYNC B0 ;  /* 0x0000000000007941 */ /* 0x000fea0003800000 */
.L_x_176:
[----:B------:R-:W-:Y:S05]  /*7de0*/  EXIT ;  /* 0x000000000000794d */ /* 0x000fea0003800000 */
.L_x_17:
[----:B-1----:R1:W2:Y:S02]  /*7df0*/  SYNCS.PHASECHK.TRANS64.TRYWAIT P1, [R3+URZ], R0 ;  /* 0x00000000030075a7 */ /* 0x0022a4000802017f */
[----:B--2---:R-:W-:Y:S05]  /*7e00*/  @!P1 NANOSLEEP.SYNCS 0x989680 ;  /* 0x009896800000995d */ /* 0x004fea0003900000 */
[----:B------:R-:W2:Y:S02]  /*7e10*/  @!P1 SYNCS.PHASECHK.TRANS64 P1, [R3+URZ], R0 ;  /* 0x00000000030095a7 */ /* 0x000ea4000802007f */
[----:B--2---:R-:W-:Y:S05]  /*7e20*/  @!P1 BRA `(.L_x_17) ;  /* 0xfffffffc00f09947 */ /* 0x004fea000383ffff */
[----:B------:R-:W-:Y:S05]  /*7e30*/  BRA `(.L_x_16) ;  /* 0xffffff9400b07947 */ /* 0x000fea000383ffff */
.L_x_22:
[----:B-1----:R-:W-:-:S04]  /*7e40*/  IMAD.U32 R4, RZ, RZ, UR7 ;  /* 0x00000007ff047e24 */ /* 0x002fc8000f8e00ff */
[----:B------:R1:W2:Y:S03]  /*7e50*/  SYNCS.PHASECHK.TRANS64.TRYWAIT P1, [R4+URZ], R3 ;  /* 0x00000003040075a7 */ /* 0x0002a6000802017f */
[----:B--2---:R-:W-:Y:S05]  /*7e60*/  @!P1 NANOSLEEP.SYNCS 0x989680 ;  /* 0x009896800000995d */ /* 0x004fea0003900000 */
[----:B------:R-:W2:Y:S02]  /*7e70*/  @!P1 SYNCS.PHASECHK.TRANS64 P1, [R4+URZ], R3 ;  /* 0x00000003040095a7 */ /* 0x000ea4000802007f */
[----:B--2---:R-:W-:Y:S05]  /*7e80*/  @!P1 BRA `(.L_x_22) ;  /* 0xfffffffc00ec9947 */ /* 0x004fea000383ffff */
[----:B------:R-:W-:Y:S05]  /*7e90*/  BRA `(.L_x_21) ;  /* 0xffffff98007c7947 */ /* 0x000fea000383ffff */
.L_x_163:
[----:B------:R-:W-:Y:S01]  /*7ea0*/  BSSY B1, `(.L_x_186) ;  /* 0x0000006000017945 */ /* 0x000fe20003800000 */
[----:B------:R-:W-:-:S07]  /*7eb0*/  IMAD.MOV.U32 R15, RZ, RZ, -0x1 ;  /* 0xffffffffff0f7424 */ /* 0x000fce00078e00ff */
[----:B------:R-:W-:Y:S05]  /*7ec0*/  WARPSYNC.COLLECTIVE R15, `(.L_x_187) ;  /* 0x000000000f0c7348 */ /* 0x000fea0003c00000 */
[----:B------:R-:W-:Y:S02]  /*7ed0*/  ELECT P6, UR62, PT ;  /* 0x00000000003e782f */ /* 0x000fe400038c0000 */
[----:B------:R-:W-:Y:S01]  /*7ee0*/  MOV R14, UR62 ;  /* 0x0000003e000e7c02 */ /* 0x000fe20008000f00 */
[----:B------:R-:W-:Y:S10]  /*7ef0*/  ENDCOLLECTIVE ;  /* 0x000000000000791b */ /* 0x000ff40003800000 */
.L_x_187:
[----:B------:R-:W-:Y:S05]  /*7f00*/  BSYNC B1 ;  /* 0x0000000000017941 */ /* 0x000fea0003800000 */
.L_x_186:
[----:B------:R-:W-:Y:S05]  /*7f10*/  BRA `(.L_x_188) ;  /* 0xffffffec00ac7947 */ /* 0x000fea000383ffff */
.L_x_166:
[----:B0-----:R0:W1:Y:S02]  /*7f20*/  SYNCS.PHASECHK.TRANS64.TRYWAIT P1, [R14+URZ+0x38], R7 ;  /* 0x000038070e0075a7 */ /* 0x001064000802017f */
[----:B-1----:R-:W-:Y:S05]  /*7f30*/  @!P1 NANOSLEEP.SYNCS 0x989680 ;  /* 0x009896800000995d */ /* 0x002fea0003900000 */
[----:B------:R-:W1:Y:S02]  /*7f40*/  @!P1 SYNCS.PHASECHK.TRANS64 P1, [R14+URZ+0x38], R7 ;  /* 0x000038070e0095a7 */ /* 0x000e64000802007f */
[----:B-1----:R-:W-:Y:S05]  /*7f50*/  @!P1 BRA `(.L_x_166) ;  /* 0xfffffffc00f09947 */ /* 0x002fea000383ffff */
[----:B------:R-:W-:Y:S05]  /*7f60*/  BRA `(.L_x_189) ;  /* 0xffffffec00ec7947 */ /* 0x000fea000383ffff */
.L_x_175:
[----:B------:R-:W-:Y:S01]  /*7f70*/  BSSY B0, `(.L_x_190) ;  /* 0x0000006000007945 */ /* 0x000fe20003800000 */
[----:B------:R-:W-:-:S07]  /*7f80*/  IMAD.MOV.U32 R15, RZ, RZ, -0x1 ;  /* 0xffffffffff0f7424 */ /* 0x000fce00078e00ff */
[----:B------:R-:W-:Y:S05]  /*7f90*/  WARPSYNC.COLLECTIVE R15, `(.L_x_191) ;  /* 0x000000000f0c7348 */ /* 0x000fea0003c00000 */
[----:B------:R-:W-:Y:S02]  /*7fa0*/  ELECT P6, UR62, PT ;  /* 0x00000000003e782f */ /* 0x000fe400038c0000 */
[----:B------:R-:W-:Y:S01]  /*7fb0*/  MOV R14, UR62 ;  /* 0x0000003e000e7c02 */ /* 0x000fe20008000f00 */
[----:B------:R-:W-:Y:S10]  /*7fc0*/  ENDCOLLECTIVE ;  /* 0x000000000000791b */ /* 0x000ff40003800000 */
.L_x_191:
[----:B------:R-:W-:Y:S05]  /*7fd0*/  BSYNC B0 ;  /* 0x0000000000007941 */ /* 0x000fea0003800000 */
.L_x_190:
[----:B------:R-:W-:Y:S05]  /*7fe0*/  BRA `(.L_x_192) ;  /* 0xfffffff800607947 */ /* 0x000fea000383ffff */
.L_x_179:
[----:B0-----:R0:W1:Y:S02]  /*7ff0*/  SYNCS.PHASECHK.TRANS64.TRYWAIT P0, [R7+URZ], R2 ;  /* 0x00000002070075a7 */ /* 0x001064000800017f */
[----:B-1----:R-:W-:Y:S05]  /*8000*/  @!P0 NANOSLEEP.SYNCS 0x989680 ;  /* 0x009896800000895d */ /* 0x002fea0003900000 */
[----:B------:R-:W1:Y:S02]  /*8010*/  @!P0 SYNCS.PHASECHK.TRANS64 P0, [R7+URZ], R2 ;  /* 0x00000002070085a7 */ /* 0x000e64000800007f */
[----:B-1----:R-:W-:Y:S05]  /*8020*/  @!P0 BRA `(.L_x_179) ;  /* 0xfffffffc00f08947 */ /* 0x002fea000383ffff */
[----:B------:R-:W-:Y:S05]  /*8030*/  BRA `(.L_x_193) ;  /* 0xfffffff800a07947 */ /* 0x000fea000383ffff */
.L_x_180:
[----:B0-----:R0:W1:Y:S02]  /*8040*/  SYNCS.PHASECHK.TRANS64.TRYWAIT P0, [R9+URZ], R4 ;  /* 0x00000004090075a7 */ /* 0x001064000800017f */
[----:B-1----:R-:W-:Y:S05]  /*8050*/  @!P0 NANOSLEEP.SYNCS 0x989680 ;  /* 0x009896800000895d */ /* 0x002fea0003900000 */
[----:B------:R-:W1:Y:S02]  /*8060*/  @!P0 SYNCS.PHASECHK.TRANS64 P0, [R9+URZ], R4 ;  /* 0x00000004090085a7 */ /* 0x000e64000800007f */
[----:B-1----:R-:W-:Y:S05]  /*8070*/  @!P0 BRA `(.L_x_180) ;  /* 0xfffffffc00f08947 */ /* 0x002fea000383ffff */
[----:B------:R-:W-:Y:S05]  /*8080*/  BRA `(.L_x_194) ;  /* 0xfffffff800b07947 */ /* 0x000fea000383ffff */
.L_x_181:
[----:B0-----:R0:W1:Y:S02]  /*8090*/  SYNCS.PHASECHK.TRANS64.TRYWAIT P0, [R6+URZ], R5 ;  /* 0x00000005060075a7 */ /* 0x001064000800017f */
[----:B-1----:R-:W-:Y:S05]  /*80a0*/  @!P0 NANOSLEEP.SYNCS 0x989680 ;  /* 0x009896800000895d */ /* 0x002fea0003900000 */
[----:B------:R-:W1:Y:S02]  /*80b0*/  @!P0 SYNCS.PHASECHK.TRANS64 P0, [R6+URZ], R5 ;  /* 0x00000005060085a7 */ /* 0x000e64000800007f */
[----:B-1----:R-:W-:Y:S05]  /*80c0*/  @!P0 BRA `(.L_x_181) ;  /* 0xfffffffc00f08947 */ /* 0x002fea000383ffff */
[----:B------:R-:W-:Y:S05]  /*80d0*/  BRA `(.L_x_195) ;  /* 0xfffffff800c07947 */ /* 0x000fea000383ffff */
.L_x_182:
[----:B0-----:R0:W1:Y:S02]  /*80e0*/  SYNCS.PHASECHK.TRANS64.TRYWAIT P0, [R9+URZ], R4 ;  /* 0x00000004090075a7 */ /* 0x001064000800017f */
[----:B-1----:R-:W-:Y:S05]  /*80f0*/  @!P0 NANOSLEEP.SYNCS 0x989680 ;  /* 0x009896800000895d */ /* 0x002fea0003900000 */
[----:B------:R-:W1:Y:S02]  /*8100*/  @!P0 SYNCS.PHASECHK.TRANS64 P0, [R9+URZ], R4 ;  /* 0x00000004090085a7 */ /* 0x000e64000800007f */
[----:B-1----:R-:W-:Y:S05]  /*8110*/  @!P0 BRA `(.L_x_182) ;  /* 0xfffffffc00f08947 */ /* 0x002fea000383ffff */
[----:B------:R-:W-:Y:S05]  /*8120*/  BRA `(.L_x_196) ;  /* 0xfffffff800d07947 */ /* 0x000fea000383ffff */
.L_x_183:
[----:B0-----:R0:W1:Y:S02]  /*8130*/  SYNCS.PHASECHK.TRANS64.TRYWAIT P0, [R6+URZ], R5 ;  /* 0x00000005060075a7 */ /* 0x001064000800017f */
[----:B-1----:R-:W-:Y:S05]  /*8140*/  @!P0 NANOSLEEP.SYNCS 0x989680 ;  /* 0x009896800000895d */ /* 0x002fea0003900000 */
[----:B------:R-:W1:Y:S02]  /*8150*/  @!P0 SYNCS.PHASECHK.TRANS64 P0, [R6+URZ], R5 ;  /* 0x00000005060085a7 */ /* 0x000e64000800007f */
[----:B-1----:R-:W-:Y:S05]  /*8160*/  @!P0 BRA `(.L_x_183) ;  /* 0xfffffffc00f08947 */ /* 0x002fea000383ffff */
[----:B------:R-:W-:Y:S05]  /*8170*/  BRA `(.L_x_197) ;  /* 0xfffffff800e07947 */ /* 0x000fea000383ffff */
.L_x_184:
[----:B-1----:R1:W2:Y:S02]  /*8180*/  SYNCS.PHASECHK.TRANS64.TRYWAIT P0, [R9+URZ], R4 ;  /* 0x00000004090075a7 */ /* 0x0022a4000800017f */
[----:B--2---:R-:W-:Y:S05]  /*8190*/  @!P0 NANOSLEEP.SYNCS 0x989680 ;  /* 0x009896800000895d */ /* 0x004fea0003900000 */
[----:B------:R-:W2:Y:S02]  /*81a0*/  @!P0 SYNCS.PHASECHK.TRANS64 P0, [R9+URZ], R4 ;  /* 0x00000004090085a7 */ /* 0x000ea4000800007f */
[----:B--2---:R-:W-:Y:S05]  /*81b0*/  @!P0 BRA `(.L_x_184) ;  /* 0xfffffffc00f08947 */ /* 0x004fea000383ffff */
[----:B------:R-:W-:Y:S05]  /*81c0*/  BRA `(.L_x_198) ;  /* 0xfffffff800e87947 */ /* 0x000fea000383ffff */
.L_x_199:
[----:B------:R-:W-:-:S00]  /*81d0*/  BRA `(.L_x_199) ;  /* 0xfffffffc00fc7947 */ /* 0x000fc0000383ffff */
[----:B------:R-:W-:-:S00]  /*81e0*/  NOP ;  /* 0x0000000000007918 */ /* 0x000fc00000000000 */
        /* <DEDUP_REMOVED lines=9> */
.L_x_200:


//--------------------- .nv.global.init           --------------------------
	.section	.nv.global.init,"aw",@progbits
.nv.global.init:
	.type		$str$22,@object
	.size		$str$22,($str$23 - $str$22)
$str$22:
        /*0000*/ 	.byte	0x6b, 0x5f, 0x74, 0x69, 0x6c, 0x65, 0x5f, 0x63, 0x6f, 0x75, 0x6e, 0x74, 0x20, 0x3e, 0x3d, 0x20
        /*0010*/ 	.byte	0x31, 0x00
	.type		$str$23,@object
	.size		$str$23,(__unnamed_1 - $str$23)
$str$23:
        /*0012*/ 	.byte	0x2f, 0x74, 0x6d, 0x70, 0x2f, 0x63, 0x75, 0x74, 0x6c, 0x61, 0x73, 0x73, 0x5f, 0x73, 0x77, 0x65
        /*0022*/ 	.byte	0x65, 0x70, 0x5f, 0x73, 0x72, 0x63, 0x2f, 0x69, 0x6e, 0x63, 0x6c, 0x75, 0x64, 0x65, 0x2f, 0x63
        /*0032*/ 	.byte	0x75, 0x74, 0x6c, 0x61, 0x73, 0x73, 0x2f, 0x67, 0x65, 0x6d, 0x6d, 0x2f, 0x63, 0x6f, 0x6c, 0x6c
        /*0042*/ 	.byte	0x65, 0x63, 0x74, 0x69, 0x76, 0x65, 0x2f, 0x73, 0x6d, 0x39, 0x30, 0x5f, 0x6d, 0x6d, 0x61, 0x5f
        /*0052*/ 	.byte	0x74, 0x6d, 0x61, 0x5f, 0x67, 0x6d, 0x6d, 0x61, 0x5f, 0x73, 0x73, 0x5f, 0x77, 0x61, 0x72, 0x70
        /*0062*/ 	.byte	0x73, 0x70, 0x65, 0x63, 0x69, 0x61, 0x6c, 0x69, 0x7a, 0x65, 0x64, 0x2e, 0x68, 0x70, 0x70, 0x00
	.type		__unnamed_1,@object
	.size		__unnamed_1,(.L_0 - __unnamed_1)
__unnamed_1:
        /*0072*/ 	.byte	0x76, 0x6f, 0x69, 0x64, 0x20, 0x63, 0x75, 0x74, 0x6c, 0x61, 0x73, 0x73, 0x3a, 0x3a, 0x67, 0x65
        /* <DEDUP_REMOVED lines=179> */
        /*0bb2*/ 	.byte	0x65, 0x3a, 0x3a, 0x69, 0x64, 0x65, 0x6e, 0x74, 0x69, 0x74, 0x79, 0x5d, 0x00
.L_0:


//--------------------- .nv.shared._ZN7cutlass13device_kernelINS_4gemm6kernel13GemmUniversalIN4cute5tupleIJiiiiEEENS1_10collective13CollectiveMmaINS1_34MainloopSm90TmaGmmaWarpSpecializedILi7ENS5_IJNS4_1CILi1EEESB_SB_EEENS1_35KernelTmaWarpSpecializedCooperativeEEENS5_IJNSA_ILi128EEESF_NSA_ILi64EEEEEENS_6half_tENS5_IJSB_llEEESI_SJ_NS4_8TiledMMAINS4_8MMA_AtomIJNS4_4SM904GMMA26MMA_64x128x16_F32F16F16_SSILNSN_5MajorE1ELSP_1ELNSN_7ScaleInE1ELSQ_1EEEEEENS4_6LayoutINS5_IJNSA_ILi2EEESB_SB_EEENS5_IJSB_NSA_ILi0EEESW_EEEEENS5_IJNS4_10UnderscoreESZ_SZ_EEEEENS4_13SM90_TMA_LOADENS4_14ComposedLayoutINS4_7SwizzleILi3ELi4ELi3EEENS4_18smem_ptr_flag_bitsILi16EEENST_INS5_IJSG_NSA_ILi8EEEEEENS5_IJSB_SG_EEEEEEEvNS4_8identityES12_S1C_vS1D_EENS_8epilogue10collective6detail29Sm90TmaWarpSpecializedAdapterINS1G_15DefaultEpilogueISI_NS5_IJlSB_lEEES1K_NS1F_6thread17LinearCombinationISI_Li1EffLNS1L_9ScaleType4KindE0ELNS_15FloatRoundStyleE2ESI_EENS1_15EpilogueDefaultEEEEEvvEEEEvNT_6ParamsE --------------------------
	.section	.nv.shared._ZN7cutlass13device_kernelINS_4gemm6kernel13GemmUniversalIN4cute5tupleIJiiiiEEENS1_10collective13CollectiveMmaINS1_34MainloopSm90TmaGmmaWarpSpecializedILi7ENS5_IJNS4_1CILi1EEESB_SB_EEENS1_35KernelTmaWarpSpecializedCooperativeEEENS5_IJNSA_ILi128EEESF_NSA_ILi64EEEEEENS_6half_tENS5_IJSB_llEEESI_SJ_NS4_8TiledMMAINS4_8MMA_AtomIJNS4_4SM904GMMA26MMA_64x128x16_F32F16F16_SSILNSN_5MajorE1ELSP_1ELNSN_7ScaleInE1ELSQ_1EEEEEENS4_6LayoutINS5_IJNSA_ILi2EEESB_SB_EEENS5_IJSB_NSA_ILi0EEESW_EEEEENS5_IJNS4_10UnderscoreESZ_SZ_EEEEENS4_13SM90_TMA_LOADENS4_14ComposedLayoutINS4_7SwizzleILi3ELi4ELi3EEENS4_18smem_ptr_flag_bitsILi16EEENST_INS5_IJSG_NSA_ILi8EEEEEENS5_IJSB_SG_EEEEEEEvNS4_8identityES12_S1C_vS1D_EENS_8epilogue10collective6detail29Sm90TmaWarpSpecializedAdapterINS1G_15DefaultEpilogueISI_NS5_IJlSB_lEEES1K_NS1F_6thread17LinearCombinationISI_Li1EffLNS1L_9ScaleType4KindE0ELNS_15FloatRoundStyleE2ESI_EENS1_15EpilogueDefaultEEEEEvvEEEEvNT_6ParamsE,"aw",@nobits
	.sectionflags	@""
	.align	16
	.zero		1024


//--------------------- .nv.shared.reserved.0     --------------------------
	.section	.nv.shared.reserved.0,"aw",@nobits
	.weak		__nv_reservedSMEM_offset_0_alias
	.size		__nv_reservedSMEM_offset_0_alias, 0, 0
	.other		__nv_reservedSMEM_offset_0_alias,@"STO_CUDA_RESERVED_SHARED STV_DEFAULT"
__nv_reservedSMEM_offset_0_alias:
	.zero		0


//--------------------- .nv.global                --------------------------
	.section	.nv.global,"aw",@nobits
.nv.global:
	.type		_ZN39_INTERNAL_f11be316_4_k_cu_24571276_30294cute1_E,@object
	.size		_ZN39_INTERNAL_f11be316_4_k_cu_24571276_30294cute1_E,(_ZN39_INTERNAL_f11be316_4_k_cu_24571276_30294cuda3std3__45__cpo6cbeginE - _ZN39_INTERNAL_f11be316_4_k_cu_24571276_30294cute1_E)
_ZN39_INTERNAL_f11be316_4_k_cu_24571276_30294cute1_E:
	.zero		1
	.type		_ZN39_INTERNAL_f11be316_4_k_cu_24571276_30294cuda3std3__45__cpo6cbeginE,@object
	.size		_ZN39_INTERNAL_f11be316_4_k_cu_24571276_30294cuda3std3__45__cpo6cbeginE,(_ZN39_INTERNAL_f11be316_4_k_cu_24571276_30294cuda3std3__48in_placeE - _ZN39_INTERNAL_f11be316_4_k_cu_24571276_30294cuda3std3__45__cpo6cbeginE)
_ZN39_INTERNAL_f11be316_4_k_cu_24571276_30294cuda3std3__45__cpo6cbeginE:
	.zero		1
	.type		_ZN39_INTERNAL_f11be316_4_k_cu_24571276_30294cuda3std3__48in_placeE,@object
	.size		_ZN39_INTERNAL_f11be316_4_k_cu_24571276_30294cuda3std3__48in_placeE,(_ZN39_INTERNAL_f11be316_4_k_cu_24571276_30294cuda3std6ranges3__45__cpo9iter_moveE - _ZN39_INTERNAL_f11be316_4_k_cu_24571276_30294cuda3std3__48in_placeE)
_ZN39_INTERNAL_f11be316_4_k_cu_24571276_30294cuda3std3__48in_placeE:
	.zero		1
	.type		_ZN39_INTERNAL_f11be316_4_k_cu_24571276_30294cuda3std6ranges3__45__cpo9iter_moveE,@object
	.size		_ZN39_INTERNAL_f11be316_4_k_cu_24571276_30294cuda3std6ranges3__45__cpo9iter_moveE,(_ZN39_INTERNAL_f11be316_4_k_cu_24571276_30294cuda3std3__45__cpo5beginE - _ZN39_INTERNAL_f11be316_4_k_cu_24571276_30294cuda3std6ranges3__45__cpo9iter_moveE)
_ZN39_INTERNAL_f11be316_4_k_cu_24571276_30294cuda3std6ranges3__45__cpo9iter_moveE:
	.zero		1
	.type		_ZN39_INTERNAL_f11be316_4_k_cu_24571276_30294cuda3std3__45__cpo5beginE,@object
	.size		_ZN39_INTERNAL_f11be316_4_k_cu_24571276_30294cuda3std3__45__cpo5beginE,(_ZN39_INTERNAL_f11be316_4_k_cu_24571276_30294cuda3std3__441_GLOBAL__N__f11be316_4_k_cu_24571276_30296ignoreE - _ZN39_INTERNAL_f11be316_4_k_cu_24571276_30294cuda3std3__45__cpo5beginE)
_ZN39_INTERNAL_f11be316_4_k_cu_24571276_30294cuda3std3__45__cpo5beginE:
	.zero		1
	.type		_ZN39_INTERNAL_f11be316_4_k_cu_24571276_30294cuda3std3__441_GLOBAL__N__f11be316_4_k_cu_24571276_30296ignoreE,@object
	.size		_ZN39_INTERNAL_f11be316_4_k_cu_24571276_30294cuda3std3__441_GLOBAL__N__f11be316_4_k_cu_24571276_30296ignoreE,(_ZN39_INTERNAL_f11be316_4_k_cu_24571276_30294cute7productE - _ZN39_INTERNAL_f11be316_4_k_cu_24571276_30294cuda3std3__441_GLOBAL__N__f11be316_4_k_cu_24571276_30296ignoreE)
_ZN39_INTERNAL_f11be316_4_k_cu_24571276_30294cuda3std3__441_GLOBAL__N__f11be316_4_k_cu_24571276_30296ignoreE:
	.zero		1
	.type		_ZN39_INTERNAL_f11be316_4_k_cu_24571276_30294cute7productE,@object
	.size		_ZN39_INTERNAL_f11be316_4_k_cu_24571276_30294cute7productE,(_ZN39_INTERNAL_f11be316_4_k_cu_24571276_30294cuda3std3__45__cpo3endE - _ZN39_INTERNAL_f11be316_4_k_cu_24571276_30294cute7productE)
_ZN39_INTERNAL_f11be316_4_k_cu_24571276_30294cute7productE:
	.zero		1
	.type		_ZN39_INTERNAL_f11be316_4_k_cu_24571276_30294cuda3std3__45__cpo3endE,@object
	.size		_ZN39_INTERNAL_f11be316_4_k_cu_24571276_30294cuda3std3__45__cpo3endE,(_ZN39_INTERNAL_f11be316_4_k_cu_24571276_30294cuda3std3__419piecewise_constructE - _ZN39_INTERNAL_f11be316_4_k_cu_24571276_30294cuda3std3__45__cpo3endE)
_ZN39_INTERNAL_f11be316_4_k_cu_24571276_30294cuda3std3__45__cpo3endE:
	.zero		1
	.type		_ZN39_INTERNAL_f11be316_4_k_cu_24571276_30294cuda3std3__419piecewise_constructE,@object
	.size		_ZN39_INTERNAL_f11be316_4_k_cu_24571276_30294cuda3std3__419piecewise_constructE,(_ZN39_INTERNAL_f11be316_4_k_cu_24571276_30294cuda3std3__45__cpo4cendE - _ZN39_INTERNAL_f11be316_4_k_cu_24571276_30294cuda3std3__419piecewise_constructE)
_ZN39_INTERNAL_f11be316_4_k_cu_24571276_30294cuda3std3__419piecewise_constructE:
	.zero		1
	.type		_ZN39_INTERNAL_f11be316_4_k_cu_24571276_30294cuda3std3__45__cpo4cendE,@object
	.size		_ZN39_INTERNAL_f11be316_4_k_cu_24571276_30294cuda3std3__45__cpo4cendE,(_ZN39_INTERNAL_f11be316_4_k_cu_24571276_30294cuda3std6ranges3__45__cpo4swapE - _ZN39_INTERNAL_f11be316_4_k_cu_24571276_30294cuda3std3__45__cpo4cendE)
_ZN39_INTERNAL_f11be316_4_k_cu_24571276_30294cuda3std3__45__cpo4cendE:
	.zero		1
	.type		_ZN39_INTERNAL_f11be316_4_k_cu_24571276_30294cuda3std6ranges3__45__cpo4swapE,@object
	.size		_ZN39_INTERNAL_f11be316_4_k_cu_24571276_30294cuda3std6ranges3__45__cpo4swapE,(.L_8 - _ZN39_INTERNAL_f11be316_4_k_cu_24571276_30294cuda3std6ranges3__45__cpo4swapE)
_ZN39_INTERNAL_f11be316_4_k_cu_24571276_30294cuda3std6ranges3__45__cpo4swapE:
	.zero		1
.L_8:


//--------------------- .nv.constant0._ZN7cutlass13device_kernelINS_4gemm6kernel13GemmUniversalIN4cute5tupleIJiiiiEEENS1_10collective13CollectiveMmaINS1_34MainloopSm90TmaGmmaWarpSpecializedILi7ENS5_IJNS4_1CILi1EEESB_SB_EEENS1_35KernelTmaWarpSpecializedCooperativeEEENS5_IJNSA_ILi128EEESF_NSA_ILi64EEEEEENS_6half_tENS5_IJSB_llEEESI_SJ_NS4_8TiledMMAINS4_8MMA_AtomIJNS4_4SM904GMMA26MMA_64x128x16_F32F16F16_SSILNSN_5MajorE1ELSP_1ELNSN_7ScaleInE1ELSQ_1EEEEEENS4_6LayoutINS5_IJNSA_ILi2EEESB_SB_EEENS5_IJSB_NSA_ILi0EEESW_EEEEENS5_IJNS4_10UnderscoreESZ_SZ_EEEEENS4_13SM90_TMA_LOADENS4_14ComposedLayoutINS4_7SwizzleILi3ELi4ELi3EEENS4_18smem_ptr_flag_bitsILi16EEENST_INS5_IJSG_NSA_ILi8EEEEEENS5_IJSB_SG_EEEEEEEvNS4_8identityES12_S1C_vS1D_EENS_8epilogue10collective6detail29Sm90TmaWarpSpecializedAdapterINS1G_15DefaultEpilogueISI_NS5_IJlSB_lEEES1K_NS1F_6thread17LinearCombinationISI_Li1EffLNS1L_9ScaleType4KindE0ELNS_15FloatRoundStyleE2ESI_EENS1_15EpilogueDefaultEEEEEvvEEEEvNT_6ParamsE --------------------------
	.section	.nv.constant0._ZN7cutlass13device_kernelINS_4gemm6kernel13GemmUniversalIN4cute5tupleIJiiiiEEENS1_10collective13CollectiveMmaINS1_34MainloopSm90TmaGmmaWarpSpecializedILi7ENS5_IJNS4_1CILi1EEESB_SB_EEENS1_35KernelTmaWarpSpecializedCooperativeEEENS5_IJNSA_ILi128EEESF_NSA_ILi64EEEEEENS_6half_tENS5_IJSB_llEEESI_SJ_NS4_8TiledMMAINS4_8MMA_AtomIJNS4_4SM904GMMA26MMA_64x128x16_F32F16F16_SSILNSN_5MajorE1ELSP_1ELNSN_7ScaleInE1ELSQ_1EEEEEENS4_6LayoutINS5_IJNSA_ILi2EEESB_SB_EEENS5_IJSB_NSA_ILi0EEESW_EEEEENS5_IJNS4_10UnderscoreESZ_SZ_EEEEENS4_13SM90_TMA_LOADENS4_14ComposedLayoutINS4_7SwizzleILi3ELi4ELi3EEENS4_18smem_ptr_flag_bitsILi16EEENST_INS5_IJSG_NSA_ILi8EEEEEENS5_IJSB_SG_EEEEEEEvNS4_8identityES12_S1C_vS1D_EENS_8epilogue10collective6detail29Sm90TmaWarpSpecializedAdapterINS1G_15DefaultEpilogueISI_NS5_IJlSB_lEEES1K_NS1F_6thread17LinearCombinationISI_Li1EffLNS1L_9ScaleType4KindE0ELNS_15FloatRoundStyleE2ESI_EENS1_15EpilogueDefaultEEEEEvvEEEEvNT_6ParamsE,"a",@progbits
	.sectionflags	@""
	.align	4
.nv.constant0._ZN7cutlass13device_kernelINS_4gemm6kernel13GemmUniversalIN4cute5tupleIJiiiiEEENS1_10collective13CollectiveMmaINS1_34MainloopSm90TmaGmmaWarpSpecializedILi7ENS5_IJNS4_1CILi1EEESB_SB_EEENS1_35KernelTmaWarpSpecializedCooperativeEEENS5_IJNSA_ILi128EEESF_NSA_ILi64EEEEEENS_6half_tENS5_IJSB_llEEESI_SJ_NS4_8TiledMMAINS4_8MMA_AtomIJNS4_4SM904GMMA26MMA_64x128x16_F32F16F16_SSILNSN_5MajorE1ELSP_1ELNSN_7ScaleInE1ELSQ_1EEEEEENS4_6LayoutINS5_IJNSA_ILi2EEESB_SB_EEENS5_IJSB_NSA_ILi0EEESW_EEEEENS5_IJNS4_10UnderscoreESZ_SZ_EEEEENS4_13SM90_TMA_LOADENS4_14ComposedLayoutINS4_7SwizzleILi3ELi4ELi3EEENS4_18smem_ptr_flag_bitsILi16EEENST_INS5_IJSG_NSA_ILi8EEEEEENS5_IJSB_SG_EEEEEEEvNS4_8identityES12_S1C_vS1D_EENS_8epilogue10collective6detail29Sm90TmaWarpSpecializedAdapterINS1G_15DefaultEpilogueISI_NS5_IJlSB_lEEES1K_NS1F_6thread17LinearCombinationISI_Li1EffLNS1L_9ScaleType4KindE0ELNS_15FloatRoundStyleE2ESI_EENS1_15EpilogueDefaultEEEEEvvEEEEvNT_6ParamsE:
	.zero		1664


//--------------------- SYMBOLS --------------------------

	.type		.nv.reservedSmem.offset0,@object
	.size		.nv.reservedSmem.offset0,0x4
	.type		__assertfail,@function
